//
// Generated by NVIDIA NVVM Compiler
//
// Compiler Build ID: CL-36424714
// Cuda compilation tools, release 13.0, V13.0.88
// Based on NVVM 20.0.0
//

.version 9.0
.target sm_100
.address_size 64

	// .globl	_Z29kmeansClusterAssignmentKernelPiS_S_i
.extern .func  (.param .b32 func_retval0) vprintf
(
	.param .b64 vprintf_param_0,
	.param .b64 vprintf_param_1
)
;
// _ZZ20kmeansCentroidUpdatePiS_S_S_iE12s_dataPoints has been demoted
// _ZZ20kmeansCentroidUpdatePiS_S_S_iE19s_clusterAssignment has been demoted
.global .align 1 .b8 $str[56] = {97, 116, 111, 109, 105, 99, 65, 100, 100, 44, 32, 118, 97, 108, 101, 117, 114, 32, 100, 101, 32, 108, 97, 32, 99, 101, 110, 116, 114, 111, 105, 100, 101, 32, 97, 118, 97, 110, 116, 32, 97, 100, 100, 105, 116, 105, 111, 110, 32, 58, 32, 37, 100, 32, 10};
.global .align 1 .b8 $str$1[41] = {118, 97, 108, 101, 117, 114, 32, 100, 101, 32, 108, 97, 32, 115, 111, 109, 109, 101, 32, 97, 118, 97, 110, 116, 32, 97, 100, 100, 105, 116, 105, 111, 110, 32, 58, 32, 37, 100, 32, 10};
.global .align 1 .b8 $str$2[42] = {118, 97, 108, 101, 117, 114, 32, 97, 112, 114, 101, 115, 32, 97, 100, 100, 105, 116, 105, 111, 110, 32, 100, 101, 32, 99, 101, 110, 116, 114, 111, 105, 100, 101, 32, 58, 32, 37, 100, 32, 10};

.visible .entry _Z29kmeansClusterAssignmentKernelPiS_S_i(
	.param .u64 .ptr .align 1 _Z29kmeansClusterAssignmentKernelPiS_S_i_param_0,
	.param .u64 .ptr .align 1 _Z29kmeansClusterAssignmentKernelPiS_S_i_param_1,
	.param .u64 .ptr .align 1 _Z29kmeansClusterAssignmentKernelPiS_S_i_param_2,
	.param .u32 _Z29kmeansClusterAssignmentKernelPiS_S_i_param_3
)
{
	.reg .pred 	%p<6>;
	.reg .b32 	%r<35>;
	.reg .b32 	%f<11>;
	.reg .b64 	%rd<10>;

	ld.param.u64 	%rd1, [_Z29kmeansClusterAssignmentKernelPiS_S_i_param_0];
	ld.param.u64 	%rd2, [_Z29kmeansClusterAssignmentKernelPiS_S_i_param_1];
	ld.param.u64 	%rd3, [_Z29kmeansClusterAssignmentKernelPiS_S_i_param_2];
	ld.param.u32 	%r2, [_Z29kmeansClusterAssignmentKernelPiS_S_i_param_3];
	mov.u32 	%r3, %ctaid.x;
	mov.u32 	%r4, %ntid.x;
	mov.u32 	%r5, %tid.x;
	mad.lo.s32 	%r1, %r3, %r4, %r5;
	setp.ge.s32 	%p1, %r1, %r2;
	@%p1 bra 	$L__BB0_2;
	cvta.to.global.u64 	%rd4, %rd2;
	cvta.to.global.u64 	%rd5, %rd3;
	cvta.to.global.u64 	%rd6, %rd1;
	mul.wide.s32 	%rd7, %r1, 4;
	add.s64 	%rd8, %rd6, %rd7;
	ld.global.u32 	%r6, [%rd8];
	ld.global.u32 	%r7, [%rd5];
	sub.s32 	%r8, %r7, %r6;
	mul.lo.s32 	%r9, %r8, %r8;
	cvt.rn.f32.u32 	%f1, %r9;
	sqrt.rn.f32 	%f2, %f1;
	cvt.rzi.s32.f32 	%r10, %f2;
	min.s32 	%r11, %r10, 5000;
	ld.global.u32 	%r12, [%rd5+4];
	sub.s32 	%r13, %r12, %r6;
	mul.lo.s32 	%r14, %r13, %r13;
	cvt.rn.f32.u32 	%f3, %r14;
	sqrt.rn.f32 	%f4, %f3;
	cvt.rzi.s32.f32 	%r15, %f4;
	setp.lt.s32 	%p2, %r15, %r11;
	min.s32 	%r16, %r15, %r11;
	selp.u32 	%r17, 1, 0, %p2;
	ld.global.u32 	%r18, [%rd5+8];
	sub.s32 	%r19, %r18, %r6;
	mul.lo.s32 	%r20, %r19, %r19;
	cvt.rn.f32.u32 	%f5, %r20;
	sqrt.rn.f32 	%f6, %f5;
	cvt.rzi.s32.f32 	%r21, %f6;
	setp.lt.s32 	%p3, %r21, %r16;
	min.s32 	%r22, %r21, %r16;
	selp.b32 	%r23, 2, %r17, %p3;
	ld.global.u32 	%r24, [%rd5+12];
	sub.s32 	%r25, %r24, %r6;
	mul.lo.s32 	%r26, %r25, %r25;
	cvt.rn.f32.u32 	%f7, %r26;
	sqrt.rn.f32 	%f8, %f7;
	cvt.rzi.s32.f32 	%r27, %f8;
	setp.lt.s32 	%p4, %r27, %r22;
	min.s32 	%r28, %r27, %r22;
	selp.b32 	%r29, 3, %r23, %p4;
	ld.global.u32 	%r30, [%rd5+16];
	sub.s32 	%r31, %r30, %r6;
	mul.lo.s32 	%r32, %r31, %r31;
	cvt.rn.f32.u32 	%f9, %r32;
	sqrt.rn.f32 	%f10, %f9;
	cvt.rzi.s32.f32 	%r33, %f10;
	setp.lt.s32 	%p5, %r33, %r28;
	selp.b32 	%r34, 4, %r29, %p5;
	add.s64 	%rd9, %rd4, %rd7;
	st.global.u32 	[%rd9], %r34;
$L__BB0_2:
	ret;

}
	// .globl	_Z20kmeansCentroidUpdatePiS_S_S_i
.visible .entry _Z20kmeansCentroidUpdatePiS_S_S_i(
	.param .u64 .ptr .align 1 _Z20kmeansCentroidUpdatePiS_S_S_i_param_0,
	.param .u64 .ptr .align 1 _Z20kmeansCentroidUpdatePiS_S_S_i_param_1,
	.param .u64 .ptr .align 1 _Z20kmeansCentroidUpdatePiS_S_S_i_param_2,
	.param .u64 .ptr .align 1 _Z20kmeansCentroidUpdatePiS_S_S_i_param_3,
	.param .u32 _Z20kmeansCentroidUpdatePiS_S_S_i_param_4
)
{
	.local .align 8 .b8 	__local_depot1[48];
	.reg .b64 	%SP;
	.reg .b64 	%SPL;
	.reg .pred 	%p<8>;
	.reg .b32 	%r<135>;
	.reg .b64 	%rd<53>;
	// demoted variable
	.shared .align 4 .b8 _ZZ20kmeansCentroidUpdatePiS_S_S_iE12s_dataPoints[128];
	// demoted variable
	.shared .align 4 .b8 _ZZ20kmeansCentroidUpdatePiS_S_S_iE19s_clusterAssignment[128];
	mov.u64 	%SPL, __local_depot1;
	cvta.local.u64 	%SP, %SPL;
	ld.param.u64 	%rd3, [_Z20kmeansCentroidUpdatePiS_S_S_i_param_0];
	ld.param.u64 	%rd4, [_Z20kmeansCentroidUpdatePiS_S_S_i_param_1];
	ld.param.u32 	%r24, [_Z20kmeansCentroidUpdatePiS_S_S_i_param_4];
	add.u64 	%rd1, %SPL, 0;
	add.u64 	%rd2, %SPL, 20;
	mov.u32 	%r25, %ctaid.x;
	mov.u32 	%r1, %ntid.x;
	mov.u32 	%r2, %tid.x;
	mad.lo.s32 	%r3, %r25, %r1, %r2;
	setp.ge.s32 	%p1, %r3, %r24;
	@%p1 bra 	$L__BB1_11;
	cvta.to.global.u64 	%rd9, %rd3;
	cvta.to.global.u64 	%rd10, %rd4;
	mul.wide.s32 	%rd11, %r3, 4;
	add.s64 	%rd12, %rd9, %rd11;
	ld.global.u32 	%r26, [%rd12];
	shl.b32 	%r27, %r2, 2;
	mov.u32 	%r28, _ZZ20kmeansCentroidUpdatePiS_S_S_iE12s_dataPoints;
	add.s32 	%r29, %r28, %r27;
	st.shared.u32 	[%r29], %r26;
	mul.wide.u32 	%rd13, %r2, 4;
	add.s64 	%rd14, %rd10, %rd13;
	ld.global.u32 	%r30, [%rd14];
	mov.u32 	%r31, _ZZ20kmeansCentroidUpdatePiS_S_S_iE19s_clusterAssignment;
	add.s32 	%r32, %r31, %r27;
	st.shared.u32 	[%r32], %r30;
	bar.sync 	0;
	setp.ne.s32 	%p2, %r2, 0;
	@%p2 bra 	$L__BB1_9;
	mov.b32 	%r131, 0;
	st.local.u32 	[%rd1], %r131;
	st.local.u32 	[%rd1+4], %r131;
	st.local.u32 	[%rd1+8], %r131;
	st.local.u32 	[%rd1+12], %r131;
	st.local.u32 	[%rd1+16], %r131;
	st.local.u32 	[%rd2], %r131;
	st.local.u32 	[%rd2+4], %r131;
	st.local.u32 	[%rd2+8], %r131;
	st.local.u32 	[%rd2+12], %r131;
	st.local.u32 	[%rd2+16], %r131;
	and.b32  	%r4, %r1, 3;
	setp.lt.u32 	%p3, %r1, 4;
	@%p3 bra 	$L__BB1_5;
	and.b32  	%r131, %r1, 2044;
	add.s32 	%r129, %r31, 8;
	add.s32 	%r128, %r28, 8;
	and.b32  	%r38, %r1, -4;
	neg.s32 	%r130, %r38;
$L__BB1_4:
	ld.shared.u32 	%r39, [%r129+-8];
	ld.shared.u32 	%r40, [%r128+-8];
	mul.wide.s32 	%rd15, %r39, 4;
	add.s64 	%rd16, %rd1, %rd15;
	ld.local.u32 	%r41, [%rd16];
	add.s32 	%r42, %r41, %r40;
	st.local.u32 	[%rd16], %r42;
	add.s64 	%rd17, %rd2, %rd15;
	ld.local.u32 	%r43, [%rd17];
	add.s32 	%r44, %r43, 1;
	st.local.u32 	[%rd17], %r44;
	ld.shared.u32 	%r45, [%r129+-4];
	ld.shared.u32 	%r46, [%r128+-4];
	mul.wide.s32 	%rd18, %r45, 4;
	add.s64 	%rd19, %rd1, %rd18;
	ld.local.u32 	%r47, [%rd19];
	add.s32 	%r48, %r47, %r46;
	st.local.u32 	[%rd19], %r48;
	add.s64 	%rd20, %rd2, %rd18;
	ld.local.u32 	%r49, [%rd20];
	add.s32 	%r50, %r49, 1;
	st.local.u32 	[%rd20], %r50;
	ld.shared.u32 	%r51, [%r129];
	ld.shared.u32 	%r52, [%r128];
	mul.wide.s32 	%rd21, %r51, 4;
	add.s64 	%rd22, %rd1, %rd21;
	ld.local.u32 	%r53, [%rd22];
	add.s32 	%r54, %r53, %r52;
	st.local.u32 	[%rd22], %r54;
	add.s64 	%rd23, %rd2, %rd21;
	ld.local.u32 	%r55, [%rd23];
	add.s32 	%r56, %r55, 1;
	st.local.u32 	[%rd23], %r56;
	ld.shared.u32 	%r57, [%r129+4];
	ld.shared.u32 	%r58, [%r128+4];
	mul.wide.s32 	%rd24, %r57, 4;
	add.s64 	%rd25, %rd1, %rd24;
	ld.local.u32 	%r59, [%rd25];
	add.s32 	%r60, %r59, %r58;
	st.local.u32 	[%rd25], %r60;
	add.s64 	%rd26, %rd2, %rd24;
	ld.local.u32 	%r61, [%rd26];
	add.s32 	%r62, %r61, 1;
	st.local.u32 	[%rd26], %r62;
	add.s32 	%r130, %r130, 4;
	add.s32 	%r129, %r129, 16;
	add.s32 	%r128, %r128, 16;
	setp.ne.s32 	%p4, %r130, 0;
	@%p4 bra 	$L__BB1_4;
$L__BB1_5:
	setp.eq.s32 	%p5, %r4, 0;
	@%p5 bra 	$L__BB1_8;
	shl.b32 	%r63, %r131, 2;
	add.s32 	%r134, %r28, %r63;
	add.s32 	%r133, %r31, %r63;
	neg.s32 	%r132, %r4;
$L__BB1_7:
	.pragma "nounroll";
	ld.shared.u32 	%r66, [%r133];
	ld.shared.u32 	%r67, [%r134];
	mul.wide.s32 	%rd27, %r66, 4;
	add.s64 	%rd28, %rd1, %rd27;
	ld.local.u32 	%r68, [%rd28];
	add.s32 	%r69, %r68, %r67;
	st.local.u32 	[%rd28], %r69;
	add.s64 	%rd29, %rd2, %rd27;
	ld.local.u32 	%r70, [%rd29];
	add.s32 	%r71, %r70, 1;
	st.local.u32 	[%rd29], %r71;
	add.s32 	%r134, %r134, 4;
	add.s32 	%r133, %r133, 4;
	add.s32 	%r132, %r132, 1;
	setp.ne.s32 	%p6, %r132, 0;
	@%p6 bra 	$L__BB1_7;
$L__BB1_8:
	ld.param.u64 	%rd51, [_Z20kmeansCentroidUpdatePiS_S_S_i_param_3];
	ld.param.u64 	%rd49, [_Z20kmeansCentroidUpdatePiS_S_S_i_param_2];
	add.u64 	%rd30, %SP, 40;
	add.u64 	%rd31, %SPL, 40;
	st.local.u64 	[%rd31], %rd49;
	mov.u64 	%rd32, $str;
	cvta.global.u64 	%rd33, %rd32;
	{ // callseq 0, 0
	.param .b64 param0;
	st.param.b64 	[param0], %rd33;
	.param .b64 param1;
	st.param.b64 	[param1], %rd30;
	.param .b32 retval0;
	call.uni (retval0), 
	vprintf, 
	(
	param0, 
	param1
	);
	ld.param.b32 	%r72, [retval0];
	} // callseq 0
	ld.local.u32 	%r74, [%rd1];
	st.local.u32 	[%rd31], %r74;
	mov.u64 	%rd34, $str$1;
	cvta.global.u64 	%rd35, %rd34;
	{ // callseq 1, 0
	.param .b64 param0;
	st.param.b64 	[param0], %rd35;
	.param .b64 param1;
	st.param.b64 	[param1], %rd30;
	.param .b32 retval0;
	call.uni (retval0), 
	vprintf, 
	(
	param0, 
	param1
	);
	ld.param.b32 	%r75, [retval0];
	} // callseq 1
	cvta.to.global.u64 	%rd36, %rd49;
	atom.global.add.u32 	%r77, [%rd36], %r74;
	st.local.u64 	[%rd31], %rd49;
	mov.u64 	%rd37, $str$2;
	cvta.global.u64 	%rd38, %rd37;
	{ // callseq 2, 0
	.param .b64 param0;
	st.param.b64 	[param0], %rd38;
	.param .b64 param1;
	st.param.b64 	[param1], %rd30;
	.param .b32 retval0;
	call.uni (retval0), 
	vprintf, 
	(
	param0, 
	param1
	);
	ld.param.b32 	%r78, [retval0];
	} // callseq 2
	ld.local.u32 	%r80, [%rd2];
	cvta.to.global.u64 	%rd39, %rd51;
	atom.global.add.u32 	%r81, [%rd39], %r80;
	add.s64 	%rd40, %rd49, 4;
	st.local.u64 	[%rd31], %rd40;
	{ // callseq 3, 0
	.param .b64 param0;
	st.param.b64 	[param0], %rd33;
	.param .b64 param1;
	st.param.b64 	[param1], %rd30;
	.param .b32 retval0;
	call.uni (retval0), 
	vprintf, 
	(
	param0, 
	param1
	);
	ld.param.b32 	%r82, [retval0];
	} // callseq 3
	ld.local.u32 	%r84, [%rd1+4];
	st.local.u32 	[%rd31], %r84;
	{ // callseq 4, 0
	.param .b64 param0;
	st.param.b64 	[param0], %rd35;
	.param .b64 param1;
	st.param.b64 	[param1], %rd30;
	.param .b32 retval0;
	call.uni (retval0), 
	vprintf, 
	(
	param0, 
	param1
	);
	ld.param.b32 	%r85, [retval0];
	} // callseq 4
	atom.global.add.u32 	%r87, [%rd36+4], %r84;
	st.local.u64 	[%rd31], %rd40;
	{ // callseq 5, 0
	.param .b64 param0;
	st.param.b64 	[param0], %rd38;
	.param .b64 param1;
	st.param.b64 	[param1], %rd30;
	.param .b32 retval0;
	call.uni (retval0), 
	vprintf, 
	(
	param0, 
	param1
	);
	ld.param.b32 	%r88, [retval0];
	} // callseq 5
	ld.local.u32 	%r90, [%rd2+4];
	atom.global.add.u32 	%r91, [%rd39+4], %r90;
	add.s64 	%rd41, %rd49, 8;
	st.local.u64 	[%rd31], %rd41;
	{ // callseq 6, 0
	.param .b64 param0;
	st.param.b64 	[param0], %rd33;
	.param .b64 param1;
	st.param.b64 	[param1], %rd30;
	.param .b32 retval0;
	call.uni (retval0), 
	vprintf, 
	(
	param0, 
	param1
	);
	ld.param.b32 	%r92, [retval0];
	} // callseq 6
	ld.local.u32 	%r94, [%rd1+8];
	st.local.u32 	[%rd31], %r94;
	{ // callseq 7, 0
	.param .b64 param0;
	st.param.b64 	[param0], %rd35;
	.param .b64 param1;
	st.param.b64 	[param1], %rd30;
	.param .b32 retval0;
	call.uni (retval0), 
	vprintf, 
	(
	param0, 
	param1
	);
	ld.param.b32 	%r95, [retval0];
	} // callseq 7
	atom.global.add.u32 	%r97, [%rd36+8], %r94;
	st.local.u64 	[%rd31], %rd41;
	{ // callseq 8, 0
	.param .b64 param0;
	st.param.b64 	[param0], %rd38;
	.param .b64 param1;
	st.param.b64 	[param1], %rd30;
	.param .b32 retval0;
	call.uni (retval0), 
	vprintf, 
	(
	param0, 
	param1
	);
	ld.param.b32 	%r98, [retval0];
	} // callseq 8
	ld.local.u32 	%r100, [%rd2+8];
	atom.global.add.u32 	%r101, [%rd39+8], %r100;
	add.s64 	%rd42, %rd49, 12;
	st.local.u64 	[%rd31], %rd42;
	{ // callseq 9, 0
	.param .b64 param0;
	st.param.b64 	[param0], %rd33;
	.param .b64 param1;
	st.param.b64 	[param1], %rd30;
	.param .b32 retval0;
	call.uni (retval0), 
	vprintf, 
	(
	param0, 
	param1
	);
	ld.param.b32 	%r102, [retval0];
	} // callseq 9
	ld.local.u32 	%r104, [%rd1+12];
	st.local.u32 	[%rd31], %r104;
	{ // callseq 10, 0
	.param .b64 param0;
	st.param.b64 	[param0], %rd35;
	.param .b64 param1;
	st.param.b64 	[param1], %rd30;
	.param .b32 retval0;
	call.uni (retval0), 
	vprintf, 
	(
	param0, 
	param1
	);
	ld.param.b32 	%r105, [retval0];
	} // callseq 10
	atom.global.add.u32 	%r107, [%rd36+12], %r104;
	st.local.u64 	[%rd31], %rd42;
	{ // callseq 11, 0
	.param .b64 param0;
	st.param.b64 	[param0], %rd38;
	.param .b64 param1;
	st.param.b64 	[param1], %rd30;
	.param .b32 retval0;
	call.uni (retval0), 
	vprintf, 
	(
	param0, 
	param1
	);
	ld.param.b32 	%r108, [retval0];
	} // callseq 11
	ld.local.u32 	%r110, [%rd2+12];
	atom.global.add.u32 	%r111, [%rd39+12], %r110;
	add.s64 	%rd43, %rd49, 16;
	st.local.u64 	[%rd31], %rd43;
	{ // callseq 12, 0
	.param .b64 param0;
	st.param.b64 	[param0], %rd33;
	.param .b64 param1;
	st.param.b64 	[param1], %rd30;
	.param .b32 retval0;
	call.uni (retval0), 
	vprintf, 
	(
	param0, 
	param1
	);
	ld.param.b32 	%r112, [retval0];
	} // callseq 12
	ld.local.u32 	%r114, [%rd1+16];
	st.local.u32 	[%rd31], %r114;
	{ // callseq 13, 0
	.param .b64 param0;
	st.param.b64 	[param0], %rd35;
	.param .b64 param1;
	st.param.b64 	[param1], %rd30;
	.param .b32 retval0;
	call.uni (retval0), 
	vprintf, 
	(
	param0, 
	param1
	);
	ld.param.b32 	%r115, [retval0];
	} // callseq 13
	atom.global.add.u32 	%r117, [%rd36+16], %r114;
	st.local.u64 	[%rd31], %rd43;
	{ // callseq 14, 0
	.param .b64 param0;
	st.param.b64 	[param0], %rd38;
	.param .b64 param1;
	st.param.b64 	[param1], %rd30;
	.param .b32 retval0;
	call.uni (retval0), 
	vprintf, 
	(
	param0, 
	param1
	);
	ld.param.b32 	%r118, [retval0];
	} // callseq 14
	ld.local.u32 	%r120, [%rd2+16];
	atom.global.add.u32 	%r121, [%rd39+16], %r120;
$L__BB1_9:
	bar.sync 	0;
	mov.u32 	%r122, %ctaid.x;
	mov.u32 	%r123, %ntid.x;
	mov.u32 	%r124, %tid.x;
	mad.lo.s32 	%r23, %r122, %r123, %r124;
	setp.gt.s32 	%p7, %r23, 4;
	@%p7 bra 	$L__BB1_11;
	ld.param.u64 	%rd52, [_Z20kmeansCentroidUpdatePiS_S_S_i_param_3];
	ld.param.u64 	%rd50, [_Z20kmeansCentroidUpdatePiS_S_S_i_param_2];
	cvta.to.global.u64 	%rd44, %rd50;
	mul.wide.s32 	%rd45, %r23, 4;
	add.s64 	%rd46, %rd44, %rd45;
	ld.global.u32 	%r125, [%rd46];
	cvta.to.global.u64 	%rd47, %rd52;
	add.s64 	%rd48, %rd47, %rd45;
	ld.global.u32 	%r126, [%rd48];
	div.s32 	%r127, %r125, %r126;
	st.global.u32 	[%rd46], %r127;
$L__BB1_11:
	ret;

}


// ===== COMPILED SASS (sm_100) =====

	.target	sm_100

	.elftype	@"ET_EXEC"


//--------------------- .note.nv.tkinfo           --------------------------
	.section	.note.nv.tkinfo,"",@"SHT_NOTE"
	.sectionflags	@"SHF_NOTE_NV_TKINFO"
	.tkinfo
        /*0018*/ 	.word	0x00000002
        /*0030*/ 	.string	""
        /*0030*/ 	.string	"ptxas"
        /*0030*/ 	.string	"Cuda compilation tools, release 13.0, V13.0.88"
        /*0030*/ 	.string	"Build cuda_13.0.r13.0/compiler.36424714_0"
        /*0030*/ 	.string	"-arch sm_100 -m 64 "



//--------------------- .note.nv.cuinfo           --------------------------
	.section	.note.nv.cuinfo,"",@"SHT_NOTE"
	.sectionflags	@"SHF_NOTE_NV_CUINFO"
        /*0018*/ 	.short	0x0002
        /*001a*/ 	.short	0x0064
        /*001c*/ 	.short	0x0082
	.zero		2


//--------------------- .nv.info                  --------------------------
	.section	.nv.info,"",@"SHT_CUDA_INFO"
	.align	4


	//----- nvinfo : EIATTR_REGCOUNT
	.align		4
        /*0000*/ 	.byte	0x04, 0x2f
        /*0002*/ 	.short	(.L_4 - .L_3)
	.align		4
.L_3:
        /*0004*/ 	.word	index@(_Z29kmeansClusterAssignmentKernelPiS_S_i)
        /*0008*/ 	.word	0x00000010


	//----- nvinfo : EIATTR_FRAME_SIZE
	.align		4
.L_4:
        /*000c*/ 	.byte	0x04, 0x11
        /*000e*/ 	.short	(.L_6 - .L_5)
	.align		4
.L_5:
        /*0010*/ 	.word	index@($__internal_0_$__cuda_sm20_sqrt_rn_f32_slowpath)
        /*0014*/ 	.word	0x00000000


	//----- nvinfo : EIATTR_FRAME_SIZE
	.align		4
.L_6:
        /*0018*/ 	.byte	0x04, 0x11
        /*001a*/ 	.short	(.L_8 - .L_7)
	.align		4
.L_7:
        /*001c*/ 	.word	index@(_Z29kmeansClusterAssignmentKernelPiS_S_i)
        /*0020*/ 	.word	0x00000000


	//----- nvinfo : EIATTR_REGCOUNT
	.align		4
.L_8:
        /*0024*/ 	.byte	0x04, 0x2f
        /*0026*/ 	.short	(.L_10 - .L_9)
	.align		4
.L_9:
        /*0028*/ 	.word	index@(_Z20kmeansCentroidUpdatePiS_S_S_i)
        /*002c*/ 	.word	0x0000001d


	//----- nvinfo : EIATTR_FRAME_SIZE
	.align		4
.L_10:
        /*0030*/ 	.byte	0x04, 0x11
        /*0032*/ 	.short	(.L_12 - .L_11)
	.align		4
.L_11:
        /*0034*/ 	.word	index@(_Z20kmeansCentroidUpdatePiS_S_S_i)
        /*0038*/ 	.word	0x00000030


	//----- nvinfo : EIATTR_MIN_STACK_SIZE
	.align		4
.L_12:
        /*003c*/ 	.byte	0x04, 0x12
        /*003e*/ 	.short	(.L_14 - .L_13)
	.align		4
.L_13:
        /*0040*/ 	.word	index@(_Z20kmeansCentroidUpdatePiS_S_S_i)
        /*0044*/ 	.word	0x00000030


	//----- nvinfo : EIATTR_MIN_STACK_SIZE
	.align		4
.L_14:
        /*0048*/ 	.byte	0x04, 0x12
        /*004a*/ 	.short	(.L_16 - .L_15)
	.align		4
.L_15:
        /*004c*/ 	.word	index@(_Z29kmeansClusterAssignmentKernelPiS_S_i)
        /*0050*/ 	.word	0x00000000
.L_16:


//--------------------- .nv.compat                --------------------------
	.section	.nv.compat,"",@"SHT_CUDA_COMPAT_INFO"
	.align	4
        /*0000*/ 	.byte	0x02, 0x09, 0x00, 0x00, 0x02, 0x02, 0x01, 0x00, 0x02, 0x05, 0x05, 0x00, 0x03, 0x07, 0x01, 0x01
        /*0010*/ 	.byte	0x02, 0x03, 0x00, 0x00, 0x02, 0x06, 0x01, 0x00, 0x04, 0x0b, 0x08, 0x00, 0x01, 0x00, 0x00, 0x00
        /*0020*/ 	.byte	0x00, 0x00, 0x00, 0x00


//--------------------- .nv.info._Z20kmeansCentroidUpdatePiS_S_S_i --------------------------
	.section	.nv.info._Z20kmeansCentroidUpdatePiS_S_S_i,"",@"SHT_CUDA_INFO"
	.sectionflags	@""
	.align	4


	//----- nvinfo : EIATTR_CUDA_API_VERSION
	.align		4
        /*0000*/ 	.byte	0x04, 0x37
        /*0002*/ 	.short	(.L_18 - .L_17)
.L_17:
        /*0004*/ 	.word	0x00000082


	//----- nvinfo : EIATTR_KPARAM_INFO
	.align		4
.L_18:
        /*0008*/ 	.byte	0x04, 0x17
        /*000a*/ 	.short	(.L_20 - .L_19)
.L_19:
        /*000c*/ 	.word	0x00000000
        /*0010*/ 	.short	0x0004
        /*0012*/ 	.short	0x0020
        /*0014*/ 	.byte	0x00, 0xf0, 0x11, 0x00


	//----- nvinfo : EIATTR_KPARAM_INFO
	.align		4
.L_20:
        /*0018*/ 	.byte	0x04, 0x17
        /*001a*/ 	.short	(.L_22 - .L_21)
.L_21:
        /*001c*/ 	.word	0x00000000
        /*0020*/ 	.short	0x0003
        /*0022*/ 	.short	0x0018
        /*0024*/ 	.byte	0x00, 0xf5, 0x21, 0x00


	//----- nvinfo : EIATTR_KPARAM_INFO
	.align		4
.L_22:
        /*0028*/ 	.byte	0x04, 0x17
        /*002a*/ 	.short	(.L_24 - .L_23)
.L_23:
        /*002c*/ 	.word	0x00000000
        /*0030*/ 	.short	0x0002
        /*0032*/ 	.short	0x0010
        /*0034*/ 	.byte	0x00, 0xf5, 0x21, 0x00


	//----- nvinfo : EIATTR_KPARAM_INFO
	.align		4
.L_24:
        /*0038*/ 	.byte	0x04, 0x17
        /*003a*/ 	.short	(.L_26 - .L_25)
.L_25:
        /*003c*/ 	.word	0x00000000
        /*0040*/ 	.short	0x0001
        /*0042*/ 	.short	0x0008
        /*0044*/ 	.byte	0x00, 0xf5, 0x21, 0x00


	//----- nvinfo : EIATTR_KPARAM_INFO
	.align		4
.L_26:
        /*0048*/ 	.byte	0x04, 0x17
        /*004a*/ 	.short	(.L_28 - .L_27)
.L_27:
        /*004c*/ 	.word	0x00000000
        /*0050*/ 	.short	0x0000
        /*0052*/ 	.short	0x0000
        /*0054*/ 	.byte	0x00, 0xf5, 0x21, 0x00


	//----- nvinfo : EIATTR_SPARSE_MMA_MASK
	.align		4
.L_28:
        /*0058*/ 	.byte	0x03, 0x50
        /*005a*/ 	.short	0x0000


	//----- nvinfo : EIATTR_MAXREG_COUNT
	.align		4
        /*005c*/ 	.byte	0x03, 0x1b
        /*005e*/ 	.short	0x00ff


	//----- nvinfo : EIATTR_NUM_BARRIERS
	.align		4
        /*0060*/ 	.byte	0x02, 0x4c
        /*0062*/ 	.byte	0x01
	.zero		1


	//----- nvinfo : EIATTR_EXTERNS
	.align		4
        /*0064*/ 	.byte	0x04, 0x0f
        /*0066*/ 	.short	(.L_30 - .L_29)


	//   ....[0]....
	.align		4
.L_29:
        /*0068*/ 	.word	index@(vprintf)


	//----- nvinfo : EIATTR_MERCURY_ISA_VERSION
	.align		4
.L_30:
        /*006c*/ 	.byte	0x03, 0x5f
        /*006e*/ 	.short	0x0101


	//----- nvinfo : EIATTR_VRC_CTA_INIT_COUNT
	.align		4
        /*0070*/ 	.byte	0x02, 0x4a
	.zero		1
	.zero		1


	//----- nvinfo : EIATTR_SYSCALL_OFFSETS
	.align		4
        /*0074*/ 	.byte	0x04, 0x46
        /*0076*/ 	.short	(.L_32 - .L_31)


	//   ....[0]....
.L_31:
        /*0078*/ 	.word	0x00001460


	//   ....[1]....
        /*007c*/ 	.word	0x00001500


	//   ....[2]....
        /*0080*/ 	.word	0x000015c0


	//   ....[3]....
        /*0084*/ 	.word	0x000016d0


	//   ....[4]....
        /*0088*/ 	.word	0x00001770


	//   ....[5]....
        /*008c*/ 	.word	0x00001810


	//   ....[6]....
        /*0090*/ 	.word	0x00001950


	//   ....[7]....
        /*0094*/ 	.word	0x000019f0


	//   ....[8]....
        /*0098*/ 	.word	0x00001a90


	//   ....[9]....
        /*009c*/ 	.word	0x00001b90


	//   ....[10]....
        /*00a0*/ 	.word	0x00001c30


	//   ....[11]....
        /*00a4*/ 	.word	0x00001cd0


	//   ....[12]....
        /*00a8*/ 	.word	0x00001dd0


	//   ....[13]....
        /*00ac*/ 	.word	0x00001e70


	//   ....[14]....
        /*00b0*/ 	.word	0x00001f10


	//----- nvinfo : EIATTR_EXIT_INSTR_OFFSETS
	.align		4
.L_32:
        /*00b4*/ 	.byte	0x04, 0x1c
        /*00b6*/ 	.short	(.L_34 - .L_33)


	//   ....[0]....
.L_33:
        /*00b8*/ 	.word	0x00000090


	//   ....[1]....
        /*00bc*/ 	.word	0x00001fb0


	//   ....[2]....
        /*00c0*/ 	.word	0x000021b0


	//----- nvinfo : EIATTR_CRS_STACK_SIZE
	.align		4
.L_34:
        /*00c4*/ 	.byte	0x04, 0x1e
        /*00c6*/ 	.short	(.L_36 - .L_35)
.L_35:
        /*00c8*/ 	.word	0x00000000


	//----- nvinfo : EIATTR_CBANK_PARAM_SIZE
	.align		4
.L_36:
        /*00cc*/ 	.byte	0x03, 0x19
        /*00ce*/ 	.short	0x0024


	//----- nvinfo : EIATTR_PARAM_CBANK
	.align		4
        /*00d0*/ 	.byte	0x04, 0x0a
        /*00d2*/ 	.short	(.L_38 - .L_37)
	.align		4
.L_37:
        /*00d4*/ 	.word	index@(.nv.constant0._Z20kmeansCentroidUpdatePiS_S_S_i)
        /*00d8*/ 	.short	0x0380
        /*00da*/ 	.short	0x0024


	//----- nvinfo : EIATTR_SW_WAR
	.align		4
.L_38:
        /*00dc*/ 	.byte	0x04, 0x36
        /*00de*/ 	.short	(.L_40 - .L_39)
.L_39:
        /*00e0*/ 	.word	0x00000008
.L_40:


//--------------------- .nv.info._Z29kmeansClusterAssignmentKernelPiS_S_i --------------------------
	.section	.nv.info._Z29kmeansClusterAssignmentKernelPiS_S_i,"",@"SHT_CUDA_INFO"
	.sectionflags	@""
	.align	4


	//----- nvinfo : EIATTR_CUDA_API_VERSION
	.align		4
        /*0000*/ 	.byte	0x04, 0x37
        /*0002*/ 	.short	(.L_42 - .L_41)
.L_41:
        /*0004*/ 	.word	0x00000082


	//----- nvinfo : EIATTR_KPARAM_INFO
	.align		4
.L_42:
        /*0008*/ 	.byte	0x04, 0x17
        /*000a*/ 	.short	(.L_44 - .L_43)
.L_43:
        /*000c*/ 	.word	0x00000000
        /*0010*/ 	.short	0x0003
        /*0012*/ 	.short	0x0018
        /*0014*/ 	.byte	0x00, 0xf0, 0x11, 0x00


	//----- nvinfo : EIATTR_KPARAM_INFO
	.align		4
.L_44:
        /*0018*/ 	.byte	0x04, 0x17
        /*001a*/ 	.short	(.L_46 - .L_45)
.L_45:
        /*001c*/ 	.word	0x00000000
        /*0020*/ 	.short	0x0002
        /*0022*/ 	.short	0x0010
        /*0024*/ 	.byte	0x00, 0xf5, 0x21, 0x00


	//----- nvinfo : EIATTR_KPARAM_INFO
	.align		4
.L_46:
        /*0028*/ 	.byte	0x04, 0x17
        /*002a*/ 	.short	(.L_48 - .L_47)
.L_47:
        /*002c*/ 	.word	0x00000000
        /*0030*/ 	.short	0x0001
        /*0032*/ 	.short	0x0008
        /*0034*/ 	.byte	0x00, 0xf5, 0x21, 0x00


	//----- nvinfo : EIATTR_KPARAM_INFO
	.align		4
.L_48:
        /*0038*/ 	.byte	0x04, 0x17
        /*003a*/ 	.short	(.L_50 - .L_49)
.L_49:
        /*003c*/ 	.word	0x00000000
        /*0040*/ 	.short	0x0000
        /*0042*/ 	.short	0x0000
        /*0044*/ 	.byte	0x00, 0xf5, 0x21, 0x00


	//----- nvinfo : EIATTR_SPARSE_MMA_MASK
	.align		4
.L_50:
        /*0048*/ 	.byte	0x03, 0x50
        /*004a*/ 	.short	0x0000


	//----- nvinfo : EIATTR_MAXREG_COUNT
	.align		4
        /*004c*/ 	.byte	0x03, 0x1b
        /*004e*/ 	.short	0x00ff


	//----- nvinfo : EIATTR_MERCURY_ISA_VERSION
	.align		4
        /*0050*/ 	.byte	0x03, 0x5f
        /*0052*/ 	.short	0x0101


	//----- nvinfo : EIATTR_VRC_CTA_INIT_COUNT
	.align		4
        /*0054*/ 	.byte	0x02, 0x4a
	.zero		1
	.zero		1


	//----- nvinfo : EIATTR_EXIT_INSTR_OFFSETS
	.align		4
        /*0058*/ 	.byte	0x04, 0x1c
        /*005a*/ 	.short	(.L_52 - .L_51)


	//   ....[0]....
.L_51:
        /*005c*/ 	.word	0x00000070


	//   ....[1]....
        /*0060*/ 	.word	0x000007e0


	//----- nvinfo : EIATTR_CRS_STACK_SIZE
	.align		4
.L_52:
        /*0064*/ 	.byte	0x04, 0x1e
        /*0066*/ 	.short	(.L_54 - .L_53)
.L_53:
        /*0068*/ 	.word	0x00000000


	//----- nvinfo : EIATTR_CBANK_PARAM_SIZE
	.align		4
.L_54:
        /*006c*/ 	.byte	0x03, 0x19
        /*006e*/ 	.short	0x001c


	//----- nvinfo : EIATTR_PARAM_CBANK
	.align		4
        /*0070*/ 	.byte	0x04, 0x0a
        /*0072*/ 	.short	(.L_56 - .L_55)
	.align		4
.L_55:
        /*0074*/ 	.word	index@(.nv.constant0._Z29kmeansClusterAssignmentKernelPiS_S_i)
        /*0078*/ 	.short	0x0380
        /*007a*/ 	.short	0x001c


	//----- nvinfo : EIATTR_SW_WAR
	.align		4
.L_56:
        /*007c*/ 	.byte	0x04, 0x36
        /*007e*/ 	.short	(.L_58 - .L_57)
.L_57:
        /*0080*/ 	.word	0x00000008
.L_58:


//--------------------- .nv.callgraph             --------------------------
	.section	.nv.callgraph,"",@"SHT_CUDA_CALLGRAPH"
	.align	4
	.sectionentsize	8
	.align		4
        /*0000*/ 	.word	0x00000000
	.align		4
        /*0004*/ 	.word	0xffffffff
	.align		4
        /*0008*/ 	.word	index@(_Z20kmeansCentroidUpdatePiS_S_S_i)
	.align		4
        /*000c*/ 	.word	index@(vprintf)
	.align		4
        /*0010*/ 	.word	0x00000000
	.align		4
        /*0014*/ 	.word	0xfffffffe
	.align		4
        /*0018*/ 	.word	0x00000000
	.align		4
        /*001c*/ 	.word	0xfffffffd
	.align		4
        /*0020*/ 	.word	0x00000000
	.align		4
        /*0024*/ 	.word	0xfffffffc


//--------------------- .nv.constant4             --------------------------
	.section	.nv.constant4,"a",@progbits
	.align	8
	.align		8
.nv.constant4:
        /*0000*/ 	.dword	vprintf
	.align		8
        /*0008*/ 	.dword	$str
	.align		8
        /*0010*/ 	.dword	$str$1
	.align		8
        /*0018*/ 	.dword	$str$2


//--------------------- .text._Z20kmeansCentroidUpdatePiS_S_S_i --------------------------
	.section	.text._Z20kmeansCentroidUpdatePiS_S_S_i,"ax",@progbits
	.align	128
        .global         _Z20kmeansCentroidUpdatePiS_S_S_i
        .type           _Z20kmeansCentroidUpdatePiS_S_S_i,@function
        .size           _Z20kmeansCentroidUpdatePiS_S_S_i,(.L_x_42 - _Z20kmeansCentroidUpdatePiS_S_S_i)
        .other          _Z20kmeansCentroidUpdatePiS_S_S_i,@"STO_CUDA_ENTRY STV_DEFAULT"
_Z20kmeansCentroidUpdatePiS_S_S_i:
.text._Z20kmeansCentroidUpdatePiS_S_S_i:
[----:B------:R-:W0:Y:S01]  /*0000*/  LDC R1, c[0x0][0x37c] ;  /* 0x0000df00ff017b82 */ /* 0x000e220000000800 */
[----:B------:R-:W1:Y:S01]  /*0010*/  S2R R11, SR_TID.X ;  /* 0x00000000000b7919 */ /* 0x000e620000002100 */
[----:B------:R-:W2:Y:S06]  /*0020*/  LDCU UR40, c[0x0][0x2fc] ;  /* 0x00005f80ff2877ac */ /* 0x000eac0008000800 */
[----:B------:R-:W1:Y:S01]  /*0030*/  S2UR UR4, SR_CTAID.X ;  /* 0x00000000000479c3 */ /* 0x000e620000002500 */
[----:B0-----:R-:W-:Y:S01]  /*0040*/  VIADD R1, R1, 0xffffffd0 ;  /* 0xffffffd001017836 */ /* 0x001fe20000000000 */
[----:B------:R-:W0:Y:S06]  /*0050*/  LDCU UR5, c[0x0][0x3a0] ;  /* 0x00007400ff0577ac */ /* 0x000e2c0008000800 */
[----:B------:R-:W1:Y:S02]  /*0060*/  LDC R6, c[0x0][0x360] ;  /* 0x0000d800ff067b82 */ /* 0x000e640000000800 */
[----:B-1----:R-:W-:-:S05]  /*0070*/  IMAD R7, R6, UR4, R11 ;  /* 0x0000000406077c24 */ /* 0x002fca000f8e020b */
[----:B0-----:R-:W-:-:S13]  /*0080*/  ISETP.GE.AND P0, PT, R7, UR5, PT ;  /* 0x0000000507007c0c */ /* 0x001fda000bf06270 */
[----:B--2---:R-:W-:Y:S05]  /*0090*/  @P0 EXIT ;  /* 0x000000000000094d */ /* 0x004fea0003800000 */
[----:B------:R-:W0:Y:S01]  /*00a0*/  LDC.64 R2, c[0x0][0x380] ;  /* 0x0000e000ff027b82 */ /* 0x000e220000000a00 */
[----:B------:R-:W1:Y:S07]  /*00b0*/  LDCU.64 UR36, c[0x0][0x358] ;  /* 0x00006b00ff2477ac */ /* 0x000e6e0008000a00 */
[----:B------:R-:W2:Y:S01]  /*00c0*/  LDC.64 R4, c[0x0][0x388] ;  /* 0x0000e200ff047b82 */ /* 0x000ea20000000a00 */
[----:B0-----:R-:W-:-:S06]  /*00d0*/  IMAD.WIDE R2, R7, 0x4, R2 ;  /* 0x0000000407027825 */ /* 0x001fcc00078e0202 */
[----:B-1----:R-:W3:Y:S01]  /*00e0*/  LDG.E R2, desc[UR36][R2.64] ;  /* 0x0000002402027981 */ /* 0x002ee2000c1e1900 */
[----:B--2---:R-:W-:-:S06]  /*00f0*/  IMAD.WIDE.U32 R4, R11, 0x4, R4 ;  /* 0x000000040b047825 */ /* 0x004fcc00078e0004 */
[----:B------:R-:W2:Y:S01]  /*0100*/  LDG.E R4, desc[UR36][R4.64] ;  /* 0x0000002404047981 */ /* 0x000ea2000c1e1900 */
[----:B------:R-:W0:Y:S01]  /*0110*/  S2UR UR4, SR_CgaCtaId ;  /* 0x00000000000479c3 */ /* 0x000e220000008800 */
[----:B------:R-:W-:Y:S02]  /*0120*/  UMOV UR38, 0x400 ;  /* 0x0000040000267882 */ /* 0x000fe40000000000 */
[----:B------:R-:W-:Y:S01]  /*0130*/  UIADD3 UR39, UPT, UPT, UR38, 0x80, URZ ;  /* 0x0000008026277890 */ /* 0x000fe2000fffe0ff */
[----:B------:R-:W-:Y:S01]  /*0140*/  ISETP.NE.AND P0, PT, R11, RZ, PT ;  /* 0x000000ff0b00720c */ /* 0x000fe20003f05270 */
[----:B0-----:R-:W-:Y:S02]  /*0150*/  ULEA UR38, UR4, UR38, 0x18 ;  /* 0x0000002604267291 */ /* 0x001fe4000f8ec0ff */
[----:B------:R-:W-:-:S04]  /*0160*/  ULEA UR39, UR4, UR39, 0x18 ;  /* 0x0000002704277291 */ /* 0x000fc8000f8ec0ff */
[C---:B------:R-:W-:Y:S02]  /*0170*/  LEA R7, R11.reuse, UR38, 0x2 ;  /* 0x000000260b077c11 */ /* 0x040fe4000f8e10ff */
[----:B------:R-:W-:-:S03]  /*0180*/  LEA R9, R11, UR39, 0x2 ;  /* 0x000000270b097c11 */ /* 0x000fc6000f8e10ff */
[----:B---3--:R0:W-:Y:S04]  /*0190*/  STS [R7], R2 ;  /* 0x0000000207007388 */ /* 0x0081e80000000800 */
[----:B--2---:R0:W-:Y:S01]  /*01a0*/  STS [R9], R4 ;  /* 0x0000000409007388 */ /* 0x0041e20000000800 */
[----:B------:R-:W-:Y:S06]  /*01b0*/  BAR.SYNC.DEFER_BLOCKING 0x0 ;  /* 0x0000000000007b1d */ /* 0x000fec0000010000 */
[----:B------:R-:W-:Y:S05]  /*01c0*/  @P0 BRA `(.L_x_0) ;  /* 0x0000001c005c0947 */ /* 0x000fea0003800000 */
[----:B------:R1:W-:Y:S01]  /*01d0*/  STL.64 [R1], RZ ;  /* 0x000000ff01007387 */ /* 0x0003e20000100a00 */
[----:B------:R-:W2:Y:S01]  /*01e0*/  LDC R24, c[0x0][0x2f8] ;  /* 0x0000be00ff187b82 */ /* 0x000ea20000000800 */
[C---:B------:R-:W-:Y:S01]  /*01f0*/  ISETP.GE.U32.AND P0, PT, R6.reuse, 0x4, PT ;  /* 0x000000040600780c */ /* 0x040fe20003f06070 */
[----:B0-----:R-:W-:Y:S01]  /*0200*/  HFMA2 R2, -RZ, RZ, 0, 0 ;  /* 0x00000000ff027431 */ /* 0x001fe200000001ff */
[----:B------:R1:W-:Y:S01]  /*0210*/  STL.64 [R1+0x8], RZ ;  /* 0x000008ff01007387 */ /* 0x0003e20000100a00 */
[----:B------:R-:W-:Y:S01]  /*0220*/  IMAD.MOV.U32 R3, RZ, RZ, R1 ;  /* 0x000000ffff037224 */ /* 0x000fe200078e0001 */
[----:B------:R-:W-:Y:S02]  /*0230*/  LOP3.LUT R0, R6, 0x3, RZ, 0xc0, !PT ;  /* 0x0000000306007812 */ /* 0x000fe400078ec0ff */
[----:B------:R1:W-:Y:S04]  /*0240*/  STL.64 [R1+0x10], RZ ;  /* 0x000010ff01007387 */ /* 0x0003e80000100a00 */
[----:B------:R1:W-:Y:S04]  /*0250*/  STL.64 [R1+0x18], RZ ;  /* 0x000018ff01007387 */ /* 0x0003e80000100a00 */
[----:B------:R1:W-:Y:S01]  /*0260*/  STL.64 [R1+0x20], RZ ;  /* 0x000020ff01007387 */ /* 0x0003e20000100a00 */
[----:B------:R-:W-:Y:S05]  /*0270*/  @!P0 BRA `(.L_x_1) ;  /* 0x0000000c00fc8947 */ /* 0x000fea0003800000 */
[C---:B------:R-:W-:Y:S01]  /*0280*/  LOP3.LUT R4, R6.reuse, 0xfffffffc, RZ, 0xc0, !PT ;  /* 0xfffffffc06047812 */ /* 0x040fe200078ec0ff */
[----:B------:R-:W-:Y:S01]  /*0290*/  UIADD3 UR4, UPT, UPT, UR39, 0x8, URZ ;  /* 0x0000000827047890 */ /* 0x000fe2000fffe0ff */
[----:B------:R-:W-:Y:S01]  /*02a0*/  LOP3.LUT R2, R6, 0x7fc, RZ, 0xc0, !PT ;  /* 0x000007fc06027812 */ /* 0x000fe200078ec0ff */
[----:B------:R-:W-:Y:S02]  /*02b0*/  UIADD3 UR5, UPT, UPT, UR38, 0x8, URZ ;  /* 0x0000000826057890 */ /* 0x000fe4000fffe0ff */
[----:B------:R-:W-:-:S05]  /*02c0*/  IMAD.MOV R4, RZ, RZ, -R4 ;  /* 0x000000ffff047224 */ /* 0x000fca00078e0a04 */
[----:B------:R-:W-:-:S13]  /*02d0*/  ISETP.GE.AND P0, PT, R4, RZ, PT ;  /* 0x000000ff0400720c */ /* 0x000fda0003f06270 */
[----:B------:R-:W-:Y:S05]  /*02e0*/  @P0 BRA `(.L_x_2) ;  /* 0x0000000c004c0947 */ /* 0x000fea0003800000 */
[----:B------:R-:W-:Y:S01]  /*02f0*/  IMAD.MOV R5, RZ, RZ, -R4 ;  /* 0x000000ffff057224 */ /* 0x000fe200078e0a04 */
[----:B------:R-:W-:-:S04]  /*0300*/  PLOP3.LUT P0, PT, PT, PT, PT, 0x80, 0x8 ;  /* 0x000000000008781c */ /* 0x000fc80003f0f070 */
[----:B------:R-:W-:-:S13]  /*0310*/  ISETP.GT.AND P1, PT, R5, 0xc, PT ;  /* 0x0000000c0500780c */ /* 0x000fda0003f24270 */
[----:B------:R-:W-:Y:S05]  /*0320*/  @!P1 BRA `(.L_x_3) ;  /* 0x0000000800189947 */ /* 0x000fea0003800000 */
[----:B------:R-:W-:-:S13]  /*0330*/  PLOP3.LUT P0, PT, PT, PT, PT, 0x8, 0x80 ;  /* 0x000000000080781c */ /* 0x000fda0003f0e170 */
.L_x_4:
[----:B---3--:R-:W0:Y:S04]  /*0340*/  LDS.64 R8, [UR4+-0x8] ;  /* 0xfffff804ff087984 */ /* 0x008e280008000a00 */
[----:B------:R-:W3:Y:S01]  /*0350*/  LDS.64 R6, [UR5+-0x8] ;  /* 0xfffff805ff067984 */ /* 0x000ee20008000a00 */
[----:B0-----:R-:W-:-:S05]  /*0360*/  LEA R5, R8, R3, 0x2 ;  /* 0x0000000308057211 */ /* 0x001fca00078e10ff */
[----:B------:R-:W3:Y:S04]  /*0370*/  LDL R11, [R5] ;  /* 0x00000000050b7983 */ /* 0x000ee80000100800 */
[----:B------:R-:W4:Y:S01]  /*0380*/  LDL R8, [R5+0x14] ;  /* 0x0000140005087983 */ /* 0x000f220000100800 */
[----:B---3--:R-:W-:Y:S01]  /*0390*/  IMAD.IADD R6, R6, 0x1, R11 ;  /* 0x0000000106067824 */ /* 0x008fe200078e020b */
[----:B------:R-:W-:Y:S01]  /*03a0*/  LEA R11, R9, R3, 0x2 ;  /* 0x00000003090b7211 */ /* 0x000fe200078e10ff */
[----:B----4-:R-:W-:-:S03]  /*03b0*/  VIADD R10, R8, 0x1 ;  /* 0x00000001080a7836 */ /* 0x010fc60000000000 */
[----:B------:R-:W-:Y:S04]  /*03c0*/  STL [R5], R6 ;  /* 0x0000000605007387 */ /* 0x000fe80000100800 */
[----:B------:R-:W-:Y:S04]  /*03d0*/  STL [R5+0x14], R10 ;  /* 0x0000140a05007387 */ /* 0x000fe80000100800 */
[----:B------:R-:W3:Y:S04]  /*03e0*/  LDL R12, [R11] ;  /* 0x000000000b0c7983 */ /* 0x000ee80000100800 */
[----:B------:R-:W4:Y:S04]  /*03f0*/  LDL R13, [R11+0x14] ;  /* 0x000014000b0d7983 */ /* 0x000f280000100800 */
[----:B------:R-:W0:Y:S01]  /*0400*/  LDS.64 R8, [UR4] ;  /* 0x00000004ff087984 */ /* 0x000e220008000a00 */
[----:B---3--:R-:W-:-:S03]  /*0410*/  IMAD.IADD R12, R12, 0x1, R7 ;  /* 0x000000010c0c7824 */ /* 0x008fc600078e0207 */
[----:B------:R-:W3:Y:S01]  /*0420*/  LDS.64 R6, [UR5] ;  /* 0x00000005ff067984 */ /* 0x000ee20008000a00 */
[----:B----4-:R-:W-:Y:S01]  /*0430*/  VIADD R14, R13, 0x1 ;  /* 0x000000010d0e7836 */ /* 0x010fe20000000000 */
[-C--:B0-----:R-:W-:Y:S02]  /*0440*/  LEA R13, R8, R3.reuse, 0x2 ;  /* 0x00000003080d7211 */ /* 0x081fe400078e10ff */
[----:B------:R0:W-:Y:S04]  /*0450*/  STL [R11], R12 ;  /* 0x0000000c0b007387 */ /* 0x0001e80000100800 */
[----:B------:R-:W-:Y:S04]  /*0460*/  STL [R11+0x14], R14 ;  /* 0x0000140e0b007387 */ /* 0x000fe80000100800 */
[----:B------:R-:W3:Y:S04]  /*0470*/  LDL R15, [R13] ;  /* 0x000000000d0f7983 */ /* 0x000ee80000100800 */
[----:B------:R-:W4:Y:S01]  /*0480*/  LDL R8, [R13+0x14] ;  /* 0x000014000d087983 */ /* 0x000f220000100800 */
[----:B------:R-:W-:Y:S01]  /*0490*/  LEA R5, R9, R3, 0x2 ;  /* 0x0000000309057211 */ /* 0x000fe200078e10ff */
[----:B---3--:R-:W-:-:S02]  /*04a0*/  IMAD.IADD R6, R6, 0x1, R15 ;  /* 0x0000000106067824 */ /* 0x008fc400078e020f */
[----:B----4-:R-:W-:-:S03]  /*04b0*/  VIADD R10, R8, 0x1 ;  /* 0x00000001080a7836 */ /* 0x010fc60000000000 */
[----:B------:R-:W-:Y:S04]  /*04c0*/  STL [R13], R6 ;  /* 0x000000060d007387 */ /* 0x000fe80000100800 */
[----:B------:R-:W-:Y:S04]  /*04d0*/  STL [R13+0x14], R10 ;  /* 0x0000140a0d007387 */ /* 0x000fe80000100800 */
[----:B------:R-:W3:Y:S04]  /*04e0*/  LDL R16, [R5] ;  /* 0x0000000005107983 */ /* 0x000ee80000100800 */
[----:B0-----:R-:W4:Y:S04]  /*04f0*/  LDL R12, [R5+0x14] ;  /* 0x00001400050c7983 */ /* 0x001f280000100800 */
[----:B------:R-:W0:Y:S02]  /*0500*/  LDS.64 R8, [UR4+0x8] ;  /* 0x00000804ff087984 */ /* 0x000e240008000a00 */
[----:B0-----:R-:W-:Y:S01]  /*0510*/  LEA R11, R8, R3, 0x2 ;  /* 0x00000003080b7211 */ /* 0x001fe200078e10ff */
[----:B---3--:R-:W-:-:S02]  /*0520*/  IMAD.IADD R16, R16, 0x1, R7 ;  /* 0x0000000110107824 */ /* 0x008fc400078e0207 */
[----:B------:R-:W0:Y:S01]  /*0530*/  LDS.64 R6, [UR5+0x8] ;  /* 0x00000805ff067984 */ /* 0x000e220008000a00 */
[----:B----4-:R-:W-:-:S03]  /*0540*/  VIADD R12, R12, 0x1 ;  /* 0x000000010c0c7836 */ /* 0x010fc60000000000 */
[----:B------:R-:W-:Y:S04]  /*0550*/  STL [R5], R16 ;  /* 0x0000001005007387 */ /* 0x000fe80000100800 */
[----:B------:R-:W-:Y:S04]  /*0560*/  STL [R5+0x14], R12 ;  /* 0x0000140c05007387 */ /* 0x000fe80000100800 */
[----:B------:R-:W0:Y:S04]  /*0570*/  LDL R15, [R11] ;  /* 0x000000000b0f7983 */ /* 0x000e280000100800 */
[----:B------:R-:W3:Y:S01]  /*0580*/  LDL R8, [R11+0x14] ;  /* 0x000014000b087983 */ /* 0x000ee20000100800 */
[----:B------:R-:W-:Y:S01]  /*0590*/  LEA R13, R9, R3, 0x2 ;  /* 0x00000003090d7211 */ /* 0x000fe200078e10ff */
[----:B0-----:R-:W-:-:S02]  /*05a0*/  IMAD.IADD R6, R6, 0x1, R15 ;  /* 0x0000000106067824 */ /* 0x001fc400078e020f */
[----:B---3--:R-:W-:-:S03]  /*05b0*/  VIADD R10, R8, 0x1 ;  /* 0x00000001080a7836 */ /* 0x008fc60000000000 */
[----:B------:R-:W-:Y:S04]  /*05c0*/  STL [R11], R6 ;  /* 0x000000060b007387 */ /* 0x000fe80000100800 */
[----:B------:R-:W-:Y:S04]  /*05d0*/  STL [R11+0x14], R10 ;  /* 0x0000140a0b007387 */ /* 0x000fe80000100800 */
[----:B------:R-:W3:Y:S04]  /*05e0*/  LDL R14, [R13] ;  /* 0x000000000d0e7983 */ /* 0x000ee80000100800 */
[----:B------:R-:W4:Y:S04]  /*05f0*/  LDL R15, [R13+0x14] ;  /* 0x000014000d0f7983 */ /* 0x000f280000100800 */
[----:B------:R-:W0:Y:S02]  /*0600*/  LDS.64 R8, [UR4+0x10] ;  /* 0x00001004ff087984 */ /* 0x000e240008000a00 */
[----:B0-----:R-:W-:Y:S01]  /*0610*/  LEA R5, R8, R3, 0x2 ;  /* 0x0000000308057211 */ /* 0x001fe200078e10ff */
[----:B---3--:R-:W-:-:S02]  /*0620*/  IMAD.IADD R14, R14, 0x1, R7 ;  /* 0x000000010e0e7824 */ /* 0x008fc400078e0207 */
[----:B------:R-:W0:Y:S01]  /*0630*/  LDS.64 R6, [UR5+0x10] ;  /* 0x00001005ff067984 */ /* 0x000e220008000a00 */
[----:B----4-:R-:W-:-:S03]  /*0640*/  VIADD R12, R15, 0x1 ;  /* 0x000000010f0c7836 */ /* 0x010fc60000000000 */
[----:B------:R3:W-:Y:S04]  /*0650*/  STL [R13], R14 ;  /* 0x0000000e0d007387 */ /* 0x0007e80000100800 */
[----:B------:R-:W-:Y:S04]  /*0660*/  STL [R13+0x14], R12 ;  /* 0x0000140c0d007387 */ /* 0x000fe80000100800 */
[----:B------:R-:W0:Y:S04]  /*0670*/  LDL R15, [R5] ;  /* 0x00000000050f7983 */ /* 0x000e280000100800 */
[----:B------:R-:W4:Y:S01]  /*0680*/  LDL R8, [R5+0x14] ;  /* 0x0000140005087983 */ /* 0x000f220000100800 */
[----:B------:R-:W-:Y:S01]  /*0690*/  LEA R11, R9, R3, 0x2 ;  /* 0x00000003090b7211 */ /* 0x000fe200078e10ff */
[----:B0-----:R-:W-:-:S02]  /*06a0*/  IMAD.IADD R6, R6, 0x1, R15 ;  /* 0x0000000106067824 */ /* 0x001fc400078e020f */
[----:B----4-:R-:W-:-:S03]  /*06b0*/  VIADD R10, R8, 0x1 ;  /* 0x00000001080a7836 */ /* 0x010fc60000000000 */
[----:B------:R-:W-:Y:S04]  /*06c0*/  STL [R5], R6 ;  /* 0x0000000605007387 */ /* 0x000fe80000100800 */
[----:B------:R-:W-:Y:S04]  /*06d0*/  STL [R5+0x14], R10 ;  /* 0x0000140a05007387 */ /* 0x000fe80000100800 */
[----:B------:R-:W4:Y:S04]  /*06e0*/  LDL R16, [R11] ;  /* 0x000000000b107983 */ /* 0x000f280000100800 */
[----:B---3--:R-:W3:Y:S04]  /*06f0*/  LDL R14, [R11+0x14] ;  /* 0x000014000b0e7983 */ /* 0x008ee80000100800 */
[----:B------:R-:W0:Y:S02]  /*0700*/  LDS.64 R8, [UR4+0x18] ;  /* 0x00001804ff087984 */ /* 0x000e240008000a00 */
[----:B0-----:R-:W-:Y:S01]  /*0710*/  LEA R12, R8, R3, 0x2 ;  /* 0x00000003080c7211 */ /* 0x001fe200078e10ff */
[----:B----4-:R-:W-:-:S02]  /*0720*/  IMAD.IADD R16, R16, 0x1, R7 ;  /* 0x0000000110107824 */ /* 0x010fc400078e0207 */
[----:B------:R-:W0:Y:S01]  /*0730*/  LDS.64 R6, [UR5+0x18] ;  /* 0x00001805ff067984 */ /* 0x000e220008000a00 */
[----:B---3--:R-:W-:-:S03]  /*0740*/  VIADD R14, R14, 0x1 ;  /* 0x000000010e0e7836 */ /* 0x008fc60000000000 */
        /* <DEDUP_REMOVED lines=49> */
[----:B------:R3:W-:Y:S04]  /*0a60*/  STL [R14+0x14], R13 ;  /* 0x0000140d0e007387 */ /* 0x0007e80000100800 */
[----:B------:R-:W0:Y:S04]  /*0a70*/  LDL R17, [R8] ;  /* 0x0000000008117983 */ /* 0x000e280000100800 */
[----:B------:R-:W4:Y:S01]  /*0a80*/  LDL R12, [R8+0x14] ;  /* 0x00001400080c7983 */ /* 0x000f220000100800 */
[----:B------:R-:W-:Y:S01]  /*0a90*/  LEA R9, R9, R3, 0x2 ;  /* 0x0000000309097211 */ /* 0x000fe200078e10ff */
[----:B0-----:R-:W-:-:S02]  /*0aa0*/  IMAD.IADD R17, R6, 0x1, R17 ;  /* 0x0000000106117824 */ /* 0x001fc400078e0211 */
[----:B----4-:R-:W-:-:S03]  /*0ab0*/  VIADD R5, R12, 0x1 ;  /* 0x000000010c057836 */ /* 0x010fc60000000000 */
[----:B------:R3:W-:Y:S04]  /*0ac0*/  STL [R8], R17 ;  /* 0x0000001108007387 */ /* 0x0007e80000100800 */
[----:B------:R3:W-:Y:S04]  /*0ad0*/  STL [R8+0x14], R5 ;  /* 0x0000140508007387 */ /* 0x0007e80000100800 */
[----:B------:R-:W4:Y:S04]  /*0ae0*/  LDL R6, [R9] ;  /* 0x0000000009067983 */ /* 0x000f280000100800 */
[----:B------:R-:W5:Y:S01]  /*0af0*/  LDL R10, [R9+0x14] ;  /* 0x00001400090a7983 */ /* 0x000f620000100800 */
[----:B------:R-:W-:Y:S01]  /*0b00*/  IADD3 R4, PT, PT, R4, 0x10, RZ ;  /* 0x0000001004047810 */ /* 0x000fe20007ffe0ff */
[----:B------:R-:W-:-:S02]  /*0b10*/  UIADD3 UR4, UPT, UPT, UR4, 0x40, URZ ;  /* 0x0000004004047890 */ /* 0x000fc4000fffe0ff */
[----:B------:R-:W-:Y:S01]  /*0b20*/  UIADD3 UR5, UPT, UPT, UR5, 0x40, URZ ;  /* 0x0000004005057890 */ /* 0x000fe2000fffe0ff */
[----:B------:R-:W-:Y:S01]  /*0b30*/  ISETP.GE.AND P1, PT, R4, -0xc, PT ;  /* 0xfffffff40400780c */ /* 0x000fe20003f26270 */
[----:B----4-:R-:W-:Y:S02]  /*0b40*/  IMAD.IADD R6, R6, 0x1, R7 ;  /* 0x0000000106067824 */ /* 0x010fe400078e0207 */
[----:B-----5:R-:W-:-:S03]  /*0b50*/  VIADD R10, R10, 0x1 ;  /* 0x000000010a0a7836 */ /* 0x020fc60000000000 */
[----:B------:R3:W-:Y:S04]  /*0b60*/  STL [R9], R6 ;  /* 0x0000000609007387 */ /* 0x0007e80000100800 */
[----:B------:R3:W-:Y:S03]  /*0b70*/  STL [R9+0x14], R10 ;  /* 0x0000140a09007387 */ /* 0x0007e60000100800 */
[----:B------:R-:W-:Y:S05]  /*0b80*/  @!P1 BRA `(.L_x_4) ;  /* 0xfffffff400ec9947 */ /* 0x000fea000383ffff */
.L_x_3:
[----:B---3--:R-:W-:-:S05]  /*0b90*/  IMAD.MOV R5, RZ, RZ, -R4 ;  /* 0x000000ffff057224 */ /* 0x008fca00078e0a04 */
[----:B------:R-:W-:-:S13]  /*0ba0*/  ISETP.GT.AND P1, PT, R5, 0x4, PT ;  /* 0x000000040500780c */ /* 0x000fda0003f24270 */
[----:B------:R-:W-:Y:S05]  /*0bb0*/  @!P1 BRA `(.L_x_5) ;  /* 0x0000000400109947 */ /* 0x000fea0003800000 */
[----:B------:R-:W0:Y:S04]  /*0bc0*/  LDS.64 R8, [UR4+-0x8] ;  /* 0xfffff804ff087984 */ /* 0x000e280008000a00 */
[----:B------:R-:W3:Y:S01]  /*0bd0*/  LDS.64 R6, [UR5+-0x8] ;  /* 0xfffff805ff067984 */ /* 0x000ee20008000a00 */
[----:B0-----:R-:W-:-:S05]  /*0be0*/  IMAD R5, R8, 0x4, R3 ;  /* 0x0000000408057824 */ /* 0x001fca00078e0203 */
[----:B------:R-:W3:Y:S04]  /*0bf0*/  LDL R11, [R5] ;  /* 0x00000000050b7983 */ /* 0x000ee80000100800 */
[----:B------:R-:W4:Y:S01]  /*0c00*/  LDL R8, [R5+0x14] ;  /* 0x0000140005087983 */ /* 0x000f220000100800 */
[----:B---3--:R-:W-:Y:S01]  /*0c10*/  IADD3 R6, PT, PT, R6, R11, RZ ;  /* 0x0000000b06067210 */ /* 0x008fe20007ffe0ff */
[----:B------:R-:W-:Y:S02]  /*0c20*/  IMAD R11, R9, 0x4, R3 ;  /* 0x00000004090b7824 */ /* 0x000fe400078e0203 */
[----:B----4-:R-:W-:Y:S02]  /*0c30*/  VIADD R10, R8, 0x1 ;  /* 0x00000001080a7836 */ /* 0x010fe40000000000 */
[----:B------:R-:W-:Y:S04]  /*0c40*/  STL [R5], R6 ;  /* 0x0000000605007387 */ /* 0x000fe80000100800 */
[----:B------:R-:W-:Y:S04]  /*0c50*/  STL [R5+0x14], R10 ;  /* 0x0000140a05007387 */ /* 0x000fe80000100800 */
[----:B------:R-:W3:Y:S04]  /*0c60*/  LDL R12, [R11] ;  /* 0x000000000b0c7983 */ /* 0x000ee80000100800 */
[----:B------:R-:W4:Y:S04]  /*0c70*/  LDL R13, [R11+0x14] ;  /* 0x000014000b0d7983 */ /* 0x000f280000100800 */
[----:B------:R-:W0:Y:S01]  /*0c80*/  LDS.64 R8, [UR4] ;  /* 0x00000004ff087984 */ /* 0x000e220008000a00 */
[----:B---3--:R-:W-:-:S03]  /*0c90*/  IADD3 R12, PT, PT, R12, R7, RZ ;  /* 0x000000070c0c7210 */ /* 0x008fc60007ffe0ff */
[----:B------:R-:W3:Y:S01]  /*0ca0*/  LDS.64 R6, [UR5] ;  /* 0x00000005ff067984 */ /* 0x000ee20008000a00 */
[----:B----4-:R-:W-:Y:S02]  /*0cb0*/  VIADD R14, R13, 0x1 ;  /* 0x000000010d0e7836 */ /* 0x010fe40000000000 */
[--C-:B0-----:R-:W-:Y:S01]  /*0cc0*/  IMAD R13, R8, 0x4, R3.reuse ;  /* 0x00000004080d7824 */ /* 0x101fe200078e0203 */
[----:B------:R0:W-:Y:S04]  /*0cd0*/  STL [R11], R12 ;  /* 0x0000000c0b007387 */ /* 0x0001e80000100800 */
[----:B------:R-:W-:Y:S04]  /*0ce0*/  STL [R11+0x14], R14 ;  /* 0x0000140e0b007387 */ /* 0x000fe80000100800 */
[----:B------:R-:W3:Y:S04]  /*0cf0*/  LDL R15, [R13] ;  /* 0x000000000d0f7983 */ /* 0x000ee80000100800 */
[----:B------:R-:W4:Y:S01]  /*0d00*/  LDL R8, [R13+0x14] ;  /* 0x000014000d087983 */ /* 0x000f220000100800 */
[----:B------:R-:W-:Y:S01]  /*0d10*/  IMAD R5, R9, 0x4, R3 ;  /* 0x0000000409057824 */ /* 0x000fe200078e0203 */
[----:B---3--:R-:W-:Y:S01]  /*0d20*/  IADD3 R6, PT, PT, R6, R15, RZ ;  /* 0x0000000f06067210 */ /* 0x008fe20007ffe0ff */
[----:B----4-:R-:W-:-:S04]  /*0d30*/  VIADD R10, R8, 0x1 ;  /* 0x00000001080a7836 */ /* 0x010fc80000000000 */
[----:B------:R-:W-:Y:S04]  /*0d40*/  STL [R13], R6 ;  /* 0x000000060d007387 */ /* 0x000fe80000100800 */
[----:B------:R-:W-:Y:S04]  /*0d50*/  STL [R13+0x14], R10 ;  /* 0x0000140a0d007387 */ /* 0x000fe80000100800 */
[----:B------:R-:W3:Y:S04]  /*0d60*/  LDL R16, [R5] ;  /* 0x0000000005107983 */ /* 0x000ee80000100800 */
[----:B0-----:R-:W4:Y:S04]  /*0d70*/  LDL R12, [R5+0x14] ;  /* 0x00001400050c7983 */ /* 0x001f280000100800 */
[----:B------:R-:W0:Y:S02]  /*0d80*/  LDS.64 R8, [UR4+0x8] ;  /* 0x00000804ff087984 */ /* 0x000e240008000a00 */
[----:B0-----:R-:W-:Y:S01]  /*0d90*/  IMAD R11, R8, 0x4, R3 ;  /* 0x00000004080b7824 */ /* 0x001fe200078e0203 */
[----:B---3--:R-:W-:-:S02]  /*0da0*/  IADD3 R16, PT, PT, R16, R7, RZ ;  /* 0x0000000710107210 */ /* 0x008fc40007ffe0ff */
[----:B------:R-:W0:Y:S01]  /*0db0*/  LDS.64 R6, [UR5+0x8] ;  /* 0x00000805ff067984 */ /* 0x000e220008000a00 */
[----:B----4-:R-:W-:-:S03]  /*0dc0*/  VIADD R12, R12, 0x1 ;  /* 0x000000010c0c7836 */ /* 0x010fc60000000000 */
[----:B------:R-:W-:Y:S04]  /*0dd0*/  STL [R5], R16 ;  /* 0x0000001005007387 */ /* 0x000fe80000100800 */
[----:B------:R-:W-:Y:S04]  /*0de0*/  STL [R5+0x14], R12 ;  /* 0x0000140c05007387 */ /* 0x000fe80000100800 */
[----:B------:R-:W0:Y:S04]  /*0df0*/  LDL R15, [R11] ;  /* 0x000000000b0f7983 */ /* 0x000e280000100800 */
[----:B------:R-:W3:Y:S01]  /*0e00*/  LDL R8, [R11+0x14] ;  /* 0x000014000b087983 */ /* 0x000ee20000100800 */
[----:B------:R-:W-:Y:S01]  /*0e10*/  IMAD R13, R9, 0x4, R3 ;  /* 0x00000004090d7824 */ /* 0x000fe200078e0203 */
[----:B0-----:R-:W-:Y:S01]  /*0e20*/  IADD3 R6, PT, PT, R6, R15, RZ ;  /* 0x0000000f06067210 */ /* 0x001fe20007ffe0ff */
[----:B---3--:R-:W-:-:S04]  /*0e30*/  VIADD R10, R8, 0x1 ;  /* 0x00000001080a7836 */ /* 0x008fc80000000000 */
[----:B------:R-:W-:Y:S04]  /*0e40*/  STL [R11], R6 ;  /* 0x000000060b007387 */ /* 0x000fe80000100800 */
[----:B------:R-:W-:Y:S04]  /*0e50*/  STL [R11+0x14], R10 ;  /* 0x0000140a0b007387 */ /* 0x000fe80000100800 */
[----:B------:R-:W3:Y:S04]  /*0e60*/  LDL R14, [R13] ;  /* 0x000000000d0e7983 */ /* 0x000ee80000100800 */
[----:B------:R-:W4:Y:S04]  /*0e70*/  LDL R15, [R13+0x14] ;  /* 0x000014000d0f7983 */ /* 0x000f280000100800 */
[----:B------:R-:W0:Y:S02]  /*0e80*/  LDS.64 R8, [UR4+0x10] ;  /* 0x00001004ff087984 */ /* 0x000e240008000a00 */
[----:B0-----:R-:W-:Y:S01]  /*0e90*/  IMAD R8, R8, 0x4, R3 ;  /* 0x0000000408087824 */ /* 0x001fe200078e0203 */
[----:B---3--:R-:W-:-:S02]  /*0ea0*/  IADD3 R14, PT, PT, R14, R7, RZ ;  /* 0x000000070e0e7210 */ /* 0x008fc40007ffe0ff */
[----:B------:R-:W0:Y:S01]  /*0eb0*/  LDS.64 R6, [UR5+0x10] ;  /* 0x00001005ff067984 */ /* 0x000e220008000a00 */
[----:B----4-:R-:W-:-:S03]  /*0ec0*/  VIADD R12, R15, 0x1 ;  /* 0x000000010f0c7836 */ /* 0x010fc60000000000 */
[----:B------:R3:W-:Y:S04]  /*0ed0*/  STL [R13], R14 ;  /* 0x0000000e0d007387 */ /* 0x0007e80000100800 */
[----:B------:R3:W-:Y:S04]  /*0ee0*/  STL [R13+0x14], R12 ;  /* 0x0000140c0d007387 */ /* 0x0007e80000100800 */
[----:B------:R-:W0:Y:S04]  /*0ef0*/  LDL R5, [R8] ;  /* 0x0000000008057983 */ /* 0x000e280000100800 */
[----:B------:R-:W4:Y:S01]  /*0f00*/  LDL R15, [R8+0x14] ;  /* 0x00001400080f7983 */ /* 0x000f220000100800 */
[----:B------:R-:W-:Y:S01]  /*0f10*/  IMAD R9, R9, 0x4, R3 ;  /* 0x0000000409097824 */ /* 0x000fe200078e0203 */
[----:B0-----:R-:W-:Y:S01]  /*0f20*/  IADD3 R5, PT, PT, R6, R5, RZ ;  /* 0x0000000506057210 */ /* 0x001fe20007ffe0ff */
[----:B----4-:R-:W-:-:S04]  /*0f30*/  VIADD R15, R15, 0x1 ;  /* 0x000000010f0f7836 */ /* 0x010fc80000000000 */
[----:B------:R3:W-:Y:S04]  /*0f40*/  STL [R8], R5 ;  /* 0x0000000508007387 */ /* 0x0007e80000100800 */
[----:B------:R3:W-:Y:S04]  /*0f50*/  STL [R8+0x14], R15 ;  /* 0x0000140f08007387 */ /* 0x0007e80000100800 */
[----:B------:R-:W4:Y:S04]  /*0f60*/  LDL R6, [R9] ;  /* 0x0000000009067983 */ /* 0x000f280000100800 */
[----:B------:R-:W5:Y:S01]  /*0f70*/  LDL R10, [R9+0x14] ;  /* 0x00001400090a7983 */ /* 0x000f620000100800 */
[----:B------:R-:W-:Y:S01]  /*0f80*/  PLOP3.LUT P0, PT, PT, PT, PT, 0x8, 0x80 ;  /* 0x000000000080781c */ /* 0x000fe20003f0e170 */
[----:B------:R-:W-:Y:S01]  /*0f90*/  VIADD R4, R4, 0x8 ;  /* 0x0000000804047836 */ /* 0x000fe20000000000 */
[----:B------:R-:W-:-:S02]  /*0fa0*/  UIADD3 UR4, UPT, UPT, UR4, 0x20, URZ ;  /* 0x0000002004047890 */ /* 0x000fc4000fffe0ff */
[----:B------:R-:W-:Y:S01]  /*0fb0*/  UIADD3 UR5, UPT, UPT, UR5, 0x20, URZ ;  /* 0x0000002005057890 */ /* 0x000fe2000fffe0ff */
[----:B----4-:R-:W-:Y:S01]  /*0fc0*/  IADD3 R6, PT, PT, R6, R7, RZ ;  /* 0x0000000706067210 */ /* 0x010fe20007ffe0ff */
[----:B-----5:R-:W-:-:S04]  /*0fd0*/  VIADD R10, R10, 0x1 ;  /* 0x000000010a0a7836 */ /* 0x020fc80000000000 */
[----:B------:R3:W-:Y:S04]  /*0fe0*/  STL [R9], R6 ;  /* 0x0000000609007387 */ /* 0x0007e80000100800 */
[----:B------:R3:W-:Y:S02]  /*0ff0*/  STL [R9+0x14], R10 ;  /* 0x0000140a09007387 */ /* 0x0007e40000100800 */
.L_x_5:
[----:B------:R-:W-:-:S13]  /*1000*/  ISETP.NE.OR P0, PT, R4, RZ, P0 ;  /* 0x000000ff0400720c */ /* 0x000fda0000705670 */
[----:B------:R-:W-:Y:S05]  /*1010*/  @!P0 BRA `(.L_x_1) ;  /* 0x0000000000948947 */ /* 0x000fea0003800000 */
.L_x_2:
[----:B---34-:R-:W0:Y:S04]  /*1020*/  LDS.64 R8, [UR4+-0x8] ;  /* 0xfffff804ff087984 */ /* 0x018e280008000a00 */
        /* <DEDUP_REMOVED lines=11> */
[----:B------:R-:W0:Y:S02]  /*10e0*/  LDS.64 R8, [UR4] ;  /* 0x00000004ff087984 */ /* 0x000e240008000a00 */
[----:B0-----:R-:W-:Y:S01]  /*10f0*/  LEA R8, R8, R3, 0x2 ;  /* 0x0000000308087211 */ /* 0x001fe200078e10ff */
[----:B---3--:R-:W-:-:S02]  /*1100*/  IMAD.IADD R12, R12, 0x1, R7 ;  /* 0x000000010c0c7824 */ /* 0x008fc400078e0207 */
[----:B------:R-:W0:Y:S01]  /*1110*/  LDS.64 R6, [UR5] ;  /* 0x00000005ff067984 */ /* 0x000e220008000a00 */
[----:B----4-:R-:W-:-:S03]  /*1120*/  VIADD R14, R13, 0x1 ;  /* 0x000000010d0e7836 */ /* 0x010fc60000000000 */
[----:B------:R4:W-:Y:S04]  /*1130*/  STL [R11], R12 ;  /* 0x0000000c0b007387 */ /* 0x0009e80000100800 */
[----:B------:R4:W-:Y:S04]  /*1140*/  STL [R11+0x14], R14 ;  /* 0x0000140e0b007387 */ /* 0x0009e80000100800 */
[----:B------:R-:W0:Y:S04]  /*1150*/  LDL R13, [R8] ;  /* 0x00000000080d7983 */ /* 0x000e280000100800 */
[----:B------:R-:W3:Y:S01]  /*1160*/  LDL R15, [R8+0x14] ;  /* 0x00001400080f7983 */ /* 0x000ee20000100800 */
[----:B------:R-:W-:Y:S01]  /*1170*/  LEA R9, R9, R3, 0x2 ;  /* 0x0000000309097211 */ /* 0x000fe200078e10ff */
[----:B0-----:R-:W-:-:S02]  /*1180*/  IMAD.IADD R13, R6, 0x1, R13 ;  /* 0x00000001060d7824 */ /* 0x001fc400078e020d */
[----:B---3--:R-:W-:-:S03]  /*1190*/  VIADD R15, R15, 0x1 ;  /* 0x000000010f0f7836 */ /* 0x008fc60000000000 */
[----:B------:R4:W-:Y:S04]  /*11a0*/  STL [R8], R13 ;  /* 0x0000000d08007387 */ /* 0x0009e80000100800 */
[----:B------:R4:W-:Y:S04]  /*11b0*/  STL [R8+0x14], R15 ;  /* 0x0000140f08007387 */ /* 0x0009e80000100800 */
[----:B------:R-:W3:Y:S04]  /*11c0*/  LDL R6, [R9] ;  /* 0x0000000009067983 */ /* 0x000ee80000100800 */
[----:B------:R-:W5:Y:S01]  /*11d0*/  LDL R5, [R9+0x14] ;  /* 0x0000140009057983 */ /* 0x000f620000100800 */
[----:B------:R-:W-:Y:S01]  /*11e0*/  IADD3 R4, PT, PT, R4, 0x4, RZ ;  /* 0x0000000404047810 */ /* 0x000fe20007ffe0ff */
[----:B------:R-:W-:-:S02]  /*11f0*/  UIADD3 UR4, UPT, UPT, UR4, 0x10, URZ ;  /* 0x0000001004047890 */ /* 0x000fc4000fffe0ff */
[----:B------:R-:W-:Y:S01]  /*1200*/  UIADD3 UR5, UPT, UPT, UR5, 0x10, URZ ;  /* 0x0000001005057890 */ /* 0x000fe2000fffe0ff */
[----:B------:R-:W-:Y:S01]  /*1210*/  ISETP.NE.AND P0, PT, R4, RZ, PT ;  /* 0x000000ff0400720c */ /* 0x000fe20003f05270 */
[----:B---3--:R-:W-:Y:S02]  /*1220*/  IMAD.IADD R6, R6, 0x1, R7 ;  /* 0x0000000106067824 */ /* 0x008fe400078e0207 */
[----:B-----5:R-:W-:-:S03]  /*1230*/  VIADD R10, R5, 0x1 ;  /* 0x00000001050a7836 */ /* 0x020fc60000000000 */
[----:B------:R4:W-:Y:S04]  /*1240*/  STL [R9], R6 ;  /* 0x0000000609007387 */ /* 0x0009e80000100800 */
[----:B------:R4:W-:Y:S03]  /*1250*/  STL [R9+0x14], R10 ;  /* 0x0000140a09007387 */ /* 0x0009e60000100800 */
[----:B------:R-:W-:Y:S05]  /*1260*/  @P0 BRA `(.L_x_2) ;  /* 0xfffffffc006c0947 */ /* 0x000fea000383ffff */
.L_x_1:
[----:B---34-:R-:W0:Y:S01]  /*1270*/  LDC.64 R8, c[0x0][0x390] ;  /* 0x0000e400ff087b82 */ /* 0x018e220000000a00 */
[----:B------:R-:W-:Y:S01]  /*1280*/  ISETP.NE.AND P0, PT, R0, RZ, PT ;  /* 0x000000ff0000720c */ /* 0x000fe20003f05270 */
[----:B------:R-:W3:Y:S01]  /*1290*/  LDCU.64 UR4, c[0x4][0x8] ;  /* 0x01000100ff0477ac */ /* 0x000ee20008000a00 */
[----:B------:R-:W-:-:S11]  /*12a0*/  MOV R25, 0x0 ;  /* 0x0000000000197802 */ /* 0x000fd60000000f00 */
[----:B------:R-:W-:Y:S05]  /*12b0*/  @!P0 BRA `(.L_x_6) ;  /* 0x0000000000448947 */ /* 0x000fea0003800000 */
[----:B------:R-:W-:Y:S01]  /*12c0*/  IMAD.MOV R4, RZ, RZ, -R0 ;  /* 0x000000ffff047224 */ /* 0x000fe200078e0a00 */
[C---:B------:R-:W-:Y:S02]  /*12d0*/  LEA R0, R2.reuse, UR38, 0x2 ;  /* 0x0000002602007c11 */ /* 0x040fe4000f8e10ff */
[----:B------:R-:W-:-:S07]  /*12e0*/  LEA R2, R2, UR39, 0x2 ;  /* 0x0000002702027c11 */ /* 0x000fce000f8e10ff */
.L_x_7:
[----:B----4-:R-:W4:Y:S04]  /*12f0*/  LDS R6, [R2] ;  /* 0x0000000002067984 */ /* 0x010f280000000800 */
[----:B------:R5:W1:Y:S01]  /*1300*/  LDS R5, [R0] ;  /* 0x0000000000057984 */ /* 0x000a620000000800 */
[----:B----4-:R-:W-:-:S05]  /*1310*/  IMAD R6, R6, 0x4, R3 ;  /* 0x0000000406067824 */ /* 0x010fca00078e0203 */
[----:B------:R-:W1:Y:S04]  /*1320*/  LDL R10, [R6] ;  /* 0x00000000060a7983 */ /* 0x000e680000100800 */
[----:B------:R-:W4:Y:S01]  /*1330*/  LDL R7, [R6+0x14] ;  /* 0x0000140006077983 */ /* 0x000f220000100800 */
[----:B------:R-:W-:Y:S01]  /*1340*/  VIADD R4, R4, 0x1 ;  /* 0x0000000104047836 */ /* 0x000fe20000000000 */
[----:B------:R-:W-:Y:S01]  /*1350*/  IADD3 R2, PT, PT, R2, 0x4, RZ ;  /* 0x0000000402027810 */ /* 0x000fe20007ffe0ff */
[----:B-----5:R-:W-:-:S03]  /*1360*/  VIADD R0, R0, 0x4 ;  /* 0x0000000400007836 */ /* 0x020fc60000000000 */
[----:B------:R-:W-:Y:S02]  /*1370*/  ISETP.NE.AND P0, PT, R4, RZ, PT ;  /* 0x000000ff0400720c */ /* 0x000fe40003f05270 */
[----:B-1----:R-:W-:Y:S01]  /*1380*/  IADD3 R5, PT, PT, R5, R10, RZ ;  /* 0x0000000a05057210 */ /* 0x002fe20007ffe0ff */
[----:B----4-:R-:W-:-:S04]  /*1390*/  VIADD R7, R7, 0x1 ;  /* 0x0000000107077836 */ /* 0x010fc80000000000 */
[----:B------:R4:W-:Y:S04]  /*13a0*/  STL [R6], R5 ;  /* 0x0000000506007387 */ /* 0x0009e80000100800 */
[----:B------:R4:W-:Y:S02]  /*13b0*/  STL [R6+0x14], R7 ;  /* 0x0000140706007387 */ /* 0x0009e40000100800 */
[----:B------:R-:W-:Y:S05]  /*13c0*/  @P0 BRA `(.L_x_7) ;  /* 0xfffffffc00c80947 */ /* 0x000fea000383ffff */
.L_x_6:
[----:B------:R1:W1:Y:S01]  /*13d0*/  LDC.64 R10, c[0x4][R25] ;  /* 0x01000000190a7b82 */ /* 0x0002620000000a00 */
[----:B0-----:R0:W-:Y:S01]  /*13e0*/  STL.64 [R1+0x28], R8 ;  /* 0x0000280801007387 */ /* 0x0011e20000100a00 */
[----:B--2---:R-:W-:Y:S01]  /*13f0*/  IADD3 R24, P0, P1, R1, 0x28, R24 ;  /* 0x0000002801187810 */ /* 0x004fe2000791e018 */
[----:B---3--:R-:W-:Y:S01]  /*1400*/  IMAD.U32 R4, RZ, RZ, UR4 ;  /* 0x00000004ff047e24 */ /* 0x008fe2000f8e00ff */
[----:B----4-:R-:W-:Y:S02]  /*1410*/  MOV R5, UR5 ;  /* 0x0000000500057c02 */ /* 0x010fe40008000f00 */
[----:B------:R-:W-:Y:S01]  /*1420*/  IADD3.X R2, PT, PT, RZ, UR40, RZ, P0, P1 ;  /* 0x00000028ff027c10 */ /* 0x000fe200087e24ff */
[----:B------:R-:W-:-:S04]  /*1430*/  IMAD.MOV.U32 R6, RZ, RZ, R24 ;  /* 0x000000ffff067224 */ /* 0x000fc800078e0018 */
[----:B------:R-:W-:-:S07]  /*1440*/  IMAD.MOV.U32 R7, RZ, RZ, R2 ;  /* 0x000000ffff077224 */ /* 0x000fce00078e0002 */
[----:B------:R-:W-:-:S07]  /*1450*/  LEPC R20, `(.L_x_8) ;  /* 0x000000001014794e */ /* 0x000fce0000000000 */
[----:B01----:R-:W-:Y:S05]  /*1460*/  CALL.ABS.NOINC R10 ;  /* 0x000000000a007343 */ /* 0x003fea0003c00000 */
.L_x_8:
[----:B------:R-:W2:Y:S01]  /*1470*/  LDL R16, [R1] ;  /* 0x0000000001107983 */ /* 0x000ea20000100800 */
[----:B------:R0:W1:Y:S01]  /*1480*/  LDC.64 R8, c[0x4][R25] ;  /* 0x0100000019087b82 */ /* 0x0000620000000a00 */
[----:B------:R-:W3:Y:S01]  /*1490*/  LDCU.64 UR4, c[0x4][0x10] ;  /* 0x01000200ff0477ac */ /* 0x000ee20008000a00 */
[----:B------:R-:W-:Y:S01]  /*14a0*/  IMAD.MOV.U32 R6, RZ, RZ, R24 ;  /* 0x000000ffff067224 */ /* 0x000fe200078e0018 */
[----:B------:R-:W-:Y:S02]  /*14b0*/  MOV R7, R2 ;  /* 0x0000000200077202 */ /* 0x000fe40000000f00 */
[----:B---3--:R-:W-:Y:S01]  /*14c0*/  MOV R4, UR4 ;  /* 0x0000000400047c02 */ /* 0x008fe20008000f00 */
[----:B------:R-:W-:Y:S01]  /*14d0*/  IMAD.U32 R5, RZ, RZ, UR5 ;  /* 0x00000005ff057e24 */ /* 0x000fe2000f8e00ff */
[----:B-12---:R0:W-:Y:S06]  /*14e0*/  STL [R1+0x28], R16 ;  /* 0x0000281001007387 */ /* 0x0061ec0000100800 */
[----:B------:R-:W-:-:S07]  /*14f0*/  LEPC R20, `(.L_x_9) ;  /* 0x000000001014794e */ /* 0x000fce0000000000 */
[----:B0-----:R-:W-:Y:S05]  /*1500*/  CALL.ABS.NOINC R8 ;  /* 0x0000000008007343 */ /* 0x001fea0003c00000 */
.L_x_9:
[----:B------:R-:W0:Y:S01]  /*1510*/  LDC.64 R8, c[0x0][0x390] ;  /* 0x0000e400ff087b82 */ /* 0x000e220000000a00 */
[----:B------:R-:W1:Y:S07]  /*1520*/  LDCU.64 UR4, c[0x4][0x18] ;  /* 0x01000300ff0477ac */ /* 0x000e6e0008000a00 */
[----:B------:R-:W2:Y:S01]  /*1530*/  LDC.64 R10, c[0x0][0x390] ;  /* 0x0000e400ff0a7b82 */ /* 0x000ea20000000a00 */
[----:B0-----:R0:W-:Y:S07]  /*1540*/  REDG.E.ADD.STRONG.GPU desc[UR36][R8.64], R16 ;  /* 0x000000100800798e */ /* 0x0011ee000c12e124 */
[----:B------:R0:W3:Y:S01]  /*1550*/  LDC.64 R12, c[0x4][R25] ;  /* 0x01000000190c7b82 */ /* 0x0000e20000000a00 */
[----:B-1----:R-:W-:Y:S01]  /*1560*/  IMAD.U32 R4, RZ, RZ, UR4 ;  /* 0x00000004ff047e24 */ /* 0x002fe2000f8e00ff */
[----:B------:R-:W-:Y:S01]  /*1570*/  MOV R5, UR5 ;  /* 0x0000000500057c02 */ /* 0x000fe20008000f00 */
[----:B------:R-:W-:Y:S01]  /*1580*/  IMAD.MOV.U32 R6, RZ, RZ, R24 ;  /* 0x000000ffff067224 */ /* 0x000fe200078e0018 */
[----:B------:R-:W-:Y:S01]  /*1590*/  MOV R7, R2 ;  /* 0x0000000200077202 */ /* 0x000fe20000000f00 */
[----:B--2---:R0:W-:Y:S06]  /*15a0*/  STL.64 [R1+0x28], R10 ;  /* 0x0000280a01007387 */ /* 0x0041ec0000100a00 */
[----:B------:R-:W-:-:S07]  /*15b0*/  LEPC R20, `(.L_x_10) ;  /* 0x000000001014794e */ /* 0x000fce0000000000 */
[----:B0--3--:R-:W-:Y:S05]  /*15c0*/  CALL.ABS.NOINC R12 ;  /* 0x000000000c007343 */ /* 0x009fea0003c00000 */
.L_x_10:
[----:B------:R-:W2:Y:S01]  /*15d0*/  LDL R0, [R1+0x14] ;  /* 0x0000140001007983 */ /* 0x000ea20000100800 */
[----:B------:R-:W0:Y:S01]  /*15e0*/  LDCU.64 UR4, c[0x0][0x390] ;  /* 0x00007200ff0477ac */ /* 0x000e220008000a00 */
[----:B------:R-:W2:Y:S01]  /*15f0*/  LDC.64 R6, c[0x0][0x398] ;  /* 0x0000e600ff067b82 */ /* 0x000ea20000000a00 */
[----:B0-----:R-:W-:-:S04]  /*1600*/  UIADD3 UR4, UP0, UPT, UR4, 0x4, URZ ;  /* 0x0000000404047890 */ /* 0x001fc8000ff1e0ff */
[----:B------:R-:W-:Y:S02]  /*1610*/  UIADD3.X UR5, UPT, UPT, URZ, UR5, URZ, UP0, !UPT ;  /* 0x00000005ff057290 */ /* 0x000fe400087fe4ff */
[----:B------:R-:W-:-:S04]  /*1620*/  IMAD.U32 R22, RZ, RZ, UR4 ;  /* 0x00000004ff167e24 */ /* 0x000fc8000f8e00ff */
[----:B------:R-:W-:Y:S01]  /*1630*/  MOV R23, UR5 ;  /* 0x0000000500177c02 */ /* 0x000fe20008000f00 */
[----:B------:R0:W1:Y:S04]  /*1640*/  LDC.64 R8, c[0x4][R25] ;  /* 0x0100000019087b82 */ /* 0x0000680000000a00 */
[----:B------:R-:W-:Y:S01]  /*1650*/  STL.64 [R1+0x28], R22 ;  /* 0x0000281601007387 */ /* 0x000fe20000100a00 */
[----:B------:R-:W3:Y:S02]  /*1660*/  LDCU.64 UR4, c[0x4][0x8] ;  /* 0x01000100ff0477ac */ /* 0x000ee40008000a00 */
[----:B---3--:R-:W-:Y:S01]  /*1670*/  IMAD.U32 R4, RZ, RZ, UR4 ;  /* 0x00000004ff047e24 */ /* 0x008fe2000f8e00ff */
[----:B------:R-:W-:Y:S01]  /*1680*/  MOV R5, UR5 ;  /* 0x0000000500057c02 */ /* 0x000fe20008000f00 */
[----:B--2---:R2:W-:Y:S02]  /*1690*/  REDG.E.ADD.STRONG.GPU desc[UR36][R6.64], R0 ;  /* 0x000000000600798e */ /* 0x0045e4000c12e124 */
[----:B--2---:R-:W-:Y:S01]  /*16a0*/  IMAD.MOV.U32 R6, RZ, RZ, R24 ;  /* 0x000000ffff067224 */ /* 0x004fe200078e0018 */
[----:B01----:R-:W-:-:S07]  /*16b0*/  MOV R7, R2 ;  /* 0x0000000200077202 */ /* 0x003fce0000000f00 */
[----:B------:R-:W-:-:S07]  /*16c0*/  LEPC R20, `(.L_x_11) ;  /* 0x000000001014794e */ /* 0x000fce0000000000 */
[----:B------:R-:W-:Y:S05]  /*16d0*/  CALL.ABS.NOINC R8 ;  /* 0x0000000008007343 */ /* 0x000fea0003c00000 */
.L_x_11:
[----:B------:R-:W2:Y:S01]  /*16e0*/  LDL R16, [R1+0x4] ;  /* 0x0000040001107983 */ /* 0x000ea20000100800 */
[----:B------:R0:W1:Y:S01]  /*16f0*/  LDC.64 R8, c[0x4][R25] ;  /* 0x0100000019087b82 */ /* 0x0000620000000a00 */
[----:B------:R-:W3:Y:S01]  /*1700*/  LDCU.64 UR4, c[0x4][0x10] ;  /* 0x01000200ff0477ac */ /* 0x000ee20008000a00 */
[----:B------:R-:W-:Y:S01]  /*1710*/  IMAD.MOV.U32 R6, RZ, RZ, R24 ;  /* 0x000000ffff067224 */ /* 0x000fe200078e0018 */
[----:B------:R-:W-:Y:S01]  /*1720*/  MOV R7, R2 ;  /* 0x0000000200077202 */ /* 0x000fe20000000f00 */
[----:B---3--:R-:W-:Y:S01]  /*1730*/  IMAD.U32 R4, RZ, RZ, UR4 ;  /* 0x00000004ff047e24 */ /* 0x008fe2000f8e00ff */
[----:B------:R-:W-:Y:S01]  /*1740*/  MOV R5, UR5 ;  /* 0x0000000500057c02 */ /* 0x000fe20008000f00 */
[----:B-12---:R0:W-:Y:S06]  /*1750*/  STL [R1+0x28], R16 ;  /* 0x0000281001007387 */ /* 0x0061ec0000100800 */
[----:B------:R-:W-:-:S07]  /*1760*/  LEPC R20, `(.L_x_12) ;  /* 0x000000001014794e */ /* 0x000fce0000000000 */
[----:B0-----:R-:W-:Y:S05]  /*1770*/  CALL.ABS.NOINC R8 ;  /* 0x0000000008007343 */ /* 0x001fea0003c00000 */
.L_x_12:
[----:B------:R0:W-:Y:S01]  /*1780*/  REDG.E.ADD.STRONG.GPU desc[UR36][R22.64], R16 ;  /* 0x000000101600798e */ /* 0x0001e2000c12e124 */
[----:B------:R0:W1:Y:S01]  /*1790*/  LDC.64 R8, c[0x4][R25] ;  /* 0x0100000019087b82 */ /* 0x0000620000000a00 */
[----:B------:R-:W2:Y:S01]  /*17a0*/  LDCU.64 UR4, c[0x4][0x18] ;  /* 0x01000300ff0477ac */ /* 0x000ea20008000a00 */
[----:B------:R-:W-:Y:S01]  /*17b0*/  IMAD.MOV.U32 R6, RZ, RZ, R24 ;  /* 0x000000ffff067224 */ /* 0x000fe200078e0018 */
[----:B------:R0:W-:Y:S01]  /*17c0*/  STL.64 [R1+0x28], R22 ;  /* 0x0000281601007387 */ /* 0x0001e20000100a00 */
[----:B------:R-:W-:Y:S01]  /*17d0*/  MOV R7, R2 ;  /* 0x0000000200077202 */ /* 0x000fe20000000f00 */
[----:B--2---:R-:W-:Y:S01]  /*17e0*/  IMAD.U32 R4, RZ, RZ, UR4 ;  /* 0x00000004ff047e24 */ /* 0x004fe2000f8e00ff */
[----:B0-----:R-:W-:-:S07]  /*17f0*/  MOV R5, UR5 ;  /* 0x0000000500057c02 */ /* 0x001fce0008000f00 */
[----:B------:R-:W-:-:S07]  /*1800*/  LEPC R20, `(.L_x_13) ;  /* 0x000000001014794e */ /* 0x000fce0000000000 */
[----:B-1----:R-:W-:Y:S05]  /*1810*/  CALL.ABS.NOINC R8 ;  /* 0x0000000008007343 */ /* 0x002fea0003c00000 */
.L_x_13:
[----:B------:R-:W2:Y:S01]  /*1820*/  LDL R3, [R1+0x18] ;  /* 0x0000180001037983 */ /* 0x000ea20000100800 */
[----:B------:R-:W0:Y:S02]  /*1830*/  LDCU.128 UR8, c[0x0][0x390] ;  /* 0x00007200ff0877ac */ /* 0x000e240008000c00 */
[----:B0-----:R-:W-:-:S04]  /*1840*/  UIADD3 UR4, UP0, UPT, UR10, 0x4, URZ ;  /* 0x000000040a047890 */ /* 0x001fc8000ff1e0ff */
[----:B------:R-:W-:Y:S02]  /*1850*/  UIADD3.X UR5, UPT, UPT, URZ, UR11, URZ, UP0, !UPT ;  /* 0x0000000bff057290 */ /* 0x000fe400087fe4ff */
[----:B------:R-:W-:-:S04]  /*1860*/  IMAD.U32 R18, RZ, RZ, UR4 ;  /* 0x00000004ff127e24 */ /* 0x000fc8000f8e00ff */
[----:B------:R-:W-:Y:S01]  /*1870*/  MOV R19, UR5 ;  /* 0x0000000500137c02 */ /* 0x000fe20008000f00 */
[----:B------:R-:W-:-:S04]  /*1880*/  UIADD3 UR4, UP0, UPT, UR8, 0x8, URZ ;  /* 0x0000000808047890 */ /* 0x000fc8000ff1e0ff */
[----:B------:R-:W-:Y:S01]  /*1890*/  UIADD3.X UR5, UPT, UPT, URZ, UR9, URZ, UP0, !UPT ;  /* 0x00000009ff057290 */ /* 0x000fe200087fe4ff */
[----:B--2---:R0:W-:Y:S01]  /*18a0*/  REDG.E.ADD.STRONG.GPU desc[UR36][R18.64], R3 ;  /* 0x000000031200798e */ /* 0x0041e2000c12e124 */
[----:B------:R-:W-:-:S04]  /*18b0*/  IMAD.U32 R16, RZ, RZ, UR4 ;  /* 0x00000004ff107e24 */ /* 0x000fc8000f8e00ff */
[----:B------:R-:W-:Y:S01]  /*18c0*/  MOV R17, UR5 ;  /* 0x0000000500117c02 */ /* 0x000fe20008000f00 */
[----:B------:R0:W1:Y:S04]  /*18d0*/  LDC.64 R8, c[0x4][R25] ;  /* 0x0100000019087b82 */ /* 0x0000680000000a00 */
[----:B------:R-:W2:Y:S01]  /*18e0*/  LDCU.64 UR4, c[0x4][0x8] ;  /* 0x01000100ff0477ac */ /* 0x000ea20008000a00 */
[----:B------:R-:W-:Y:S01]  /*18f0*/  IMAD.MOV.U32 R6, RZ, RZ, R24 ;  /* 0x000000ffff067224 */ /* 0x000fe200078e0018 */
[----:B------:R-:W-:Y:S01]  /*1900*/  MOV R7, R2 ;  /* 0x0000000200077202 */ /* 0x000fe20000000f00 */
[----:B------:R0:W-:Y:S01]  /*1910*/  STL.64 [R1+0x28], R16 ;  /* 0x0000281001007387 */ /* 0x0001e20000100a00 */
[----:B--2---:R-:W-:Y:S01]  /*1920*/  IMAD.U32 R4, RZ, RZ, UR4 ;  /* 0x00000004ff047e24 */ /* 0x004fe2000f8e00ff */
[----:B0-----:R-:W-:-:S07]  /*1930*/  MOV R5, UR5 ;  /* 0x0000000500057c02 */ /* 0x001fce0008000f00 */
[----:B------:R-:W-:-:S07]  /*1940*/  LEPC R20, `(.L_x_14) ;  /* 0x000000001014794e */ /* 0x000fce0000000000 */
[----:B-1----:R-:W-:Y:S05]  /*1950*/  CALL.ABS.NOINC R8 ;  /* 0x0000000008007343 */ /* 0x002fea0003c00000 */
.L_x_14:
        /* <DEDUP_REMOVED lines=10> */
.L_x_15:
        /* <DEDUP_REMOVED lines=10> */
.L_x_16:
[----:B------:R-:W2:Y:S01]  /*1aa0*/  LDL R3, [R1+0x1c] ;  /* 0x00001c0001037983 */ /* 0x000ea20000100800 */
[----:B------:R-:W0:Y:S01]  /*1ab0*/  LDCU.64 UR4, c[0x0][0x390] ;  /* 0x00007200ff0477ac */ /* 0x000e220008000a00 */
[----:B------:R1:W3:Y:S01]  /*1ac0*/  LDC.64 R8, c[0x4][R25] ;  /* 0x0100000019087b82 */ /* 0x0002e20000000a00 */
[----:B0-----:R-:W-:-:S04]  /*1ad0*/  UIADD3 UR4, UP0, UPT, UR4, 0xc, URZ ;  /* 0x0000000c04047890 */ /* 0x001fc8000ff1e0ff */
[----:B------:R-:W-:Y:S02]  /*1ae0*/  UIADD3.X UR5, UPT, UPT, URZ, UR5, URZ, UP0, !UPT ;  /* 0x00000005ff057290 */ /* 0x000fe400087fe4ff */
[----:B------:R-:W-:-:S04]  /*1af0*/  IMAD.U32 R16, RZ, RZ, UR4 ;  /* 0x00000004ff107e24 */ /* 0x000fc8000f8e00ff */
[----:B------:R-:W-:Y:S01]  /*1b00*/  MOV R17, UR5 ;  /* 0x0000000500117c02 */ /* 0x000fe20008000f00 */
[----:B--2---:R1:W-:Y:S04]  /*1b10*/  REDG.E.ADD.STRONG.GPU desc[UR36][R18.64+0x4], R3 ;  /* 0x000004031200798e */ /* 0x0043e8000c12e124 */
[----:B------:R-:W0:Y:S01]  /*1b20*/  LDCU.64 UR4, c[0x4][0x8] ;  /* 0x01000100ff0477ac */ /* 0x000e220008000a00 */
[----:B------:R-:W-:Y:S01]  /*1b30*/  IMAD.MOV.U32 R6, RZ, RZ, R24 ;  /* 0x000000ffff067224 */ /* 0x000fe200078e0018 */
[----:B------:R-:W-:Y:S01]  /*1b40*/  MOV R7, R2 ;  /* 0x0000000200077202 */ /* 0x000fe20000000f00 */
[----:B------:R1:W-:Y:S01]  /*1b50*/  STL.64 [R1+0x28], R16 ;  /* 0x0000281001007387 */ /* 0x0003e20000100a00 */
[----:B0-----:R-:W-:Y:S01]  /*1b60*/  IMAD.U32 R4, RZ, RZ, UR4 ;  /* 0x00000004ff047e24 */ /* 0x001fe2000f8e00ff */
[----:B-1-3--:R-:W-:-:S07]  /*1b70*/  MOV R5, UR5 ;  /* 0x0000000500057c02 */ /* 0x00afce0008000f00 */
[----:B------:R-:W-:-:S07]  /*1b80*/  LEPC R20, `(.L_x_17) ;  /* 0x000000001014794e */ /* 0x000fce0000000000 */
[----:B------:R-:W-:Y:S05]  /*1b90*/  CALL.ABS.NOINC R8 ;  /* 0x0000000008007343 */ /* 0x000fea0003c00000 */
.L_x_17:
        /* <DEDUP_REMOVED lines=10> */
.L_x_18:
        /* <DEDUP_REMOVED lines=10> */
.L_x_19:
        /* <DEDUP_REMOVED lines=16> */
.L_x_20:
        /* <DEDUP_REMOVED lines=10> */
.L_x_21:
        /* <DEDUP_REMOVED lines=10> */
.L_x_22:
[----:B------:R-:W2:Y:S04]  /*1f20*/  LDL R3, [R1+0x24] ;  /* 0x0000240001037983 */ /* 0x000ea80000100800 */
[----:B--2---:R1:W-:Y:S02]  /*1f30*/  REDG.E.ADD.STRONG.GPU desc[UR36][R18.64+0xc], R3 ;  /* 0x00000c031200798e */ /* 0x0043e4000c12e124 */
.L_x_0:
[----:B------:R-:W2:Y:S01]  /*1f40*/  S2R R0, SR_TID.X ;  /* 0x0000000000007919 */ /* 0x000ea20000002100 */
[----:B------:R-:W-:Y:S05]  /*1f50*/  WARPSYNC.ALL ;  /* 0x0000000000007948 */ /* 0x000fea0003800000 */
[----:B0-----:R-:W2:Y:S08]  /*1f60*/  LDC R7, c[0x0][0x360] ;  /* 0x0000d800ff077b82 */ /* 0x001eb00000000800 */
[----:B------:R-:W-:Y:S08]  /*1f70*/  BAR.SYNC.DEFER_BLOCKING 0x0 ;  /* 0x0000000000007b1d */ /* 0x000ff00000010000 */
[----:B------:R-:W2:Y:S02]  /*1f80*/  S2UR UR4, SR_CTAID.X ;  /* 0x00000000000479c3 */ /* 0x000ea40000002500 */
[----:B--2---:R-:W-:-:S05]  /*1f90*/  IMAD R7, R7, UR4, R0 ;  /* 0x0000000407077c24 */ /* 0x004fca000f8e0200 */
[----:B------:R-:W-:-:S13]  /*1fa0*/  ISETP.GT.AND P0, PT, R7, 0x4, PT ;  /* 0x000000040700780c */ /* 0x000fda0003f04270 */
[----:B------:R-:W-:Y:S05]  /*1fb0*/  @P0 EXIT ;  /* 0x000000000000094d */ /* 0x000fea0003800000 */
[----:B------:R-:W0:Y:S08]  /*1fc0*/  LDC.64 R4, c[0x0][0x398] ;  /* 0x0000e600ff047b82 */ /* 0x000e300000000a00 */
[----:B-1----:R-:W1:Y:S01]  /*1fd0*/  LDC.64 R2, c[0x0][0x390] ;  /* 0x0000e400ff027b82 */ /* 0x002e620000000a00 */
[----:B0-----:R-:W-:-:S06]  /*1fe0*/  IMAD.WIDE R4, R7, 0x4, R4 ;  /* 0x0000000407047825 */ /* 0x001fcc00078e0204 */
[----:B------:R-:W2:Y:S01]  /*1ff0*/  LDG.E R5, desc[UR36][R4.64] ;  /* 0x0000002404057981 */ /* 0x000ea2000c1e1900 */
[----:B-1----:R-:W-:-:S05]  /*2000*/  IMAD.WIDE R2, R7, 0x4, R2 ;  /* 0x0000000407027825 */ /* 0x002fca00078e0202 */
[----:B------:R-:W3:Y:S01]  /*2010*/  LDG.E R0, desc[UR36][R2.64] ;  /* 0x0000002402007981 */ /* 0x000ee2000c1e1900 */
[-C--:B--2---:R-:W-:Y:S02]  /*2020*/  IABS R9, R5.reuse ;  /* 0x0000000500097213 */ /* 0x084fe40000000000 */
[----:B------:R-:W-:Y:S02]  /*2030*/  IABS R10, R5 ;  /* 0x00000005000a7213 */ /* 0x000fe40000000000 */
[----:B------:R-:W0:Y:S08]  /*2040*/  I2F.RP R8, R9 ;  /* 0x0000000900087306 */ /* 0x000e300000209400 */
[----:B0-----:R-:W0:Y:S02]  /*2050*/  MUFU.RCP R8, R8 ;  /* 0x0000000800087308 */ /* 0x001e240000001000 */
[----:B0-----:R-:W-:-:S02]  /*2060*/  VIADD R6, R8, 0xffffffe ;  /* 0x0ffffffe08067836 */ /* 0x001fc40000000000 */
[----:B------:R-:W-:-:S04]  /*2070*/  IMAD.MOV R8, RZ, RZ, -R10 ;  /* 0x000000ffff087224 */ /* 0x000fc800078e0a0a */
[----:B------:R0:W1:Y:S02]  /*2080*/  F2I.FTZ.U32.TRUNC.NTZ R7, R6 ;  /* 0x0000000600077305 */ /* 0x000064000021f000 */
[----:B0-----:R-:W-:Y:S01]  /*2090*/  HFMA2 R6, -RZ, RZ, 0, 0 ;  /* 0x00000000ff067431 */ /* 0x001fe200000001ff */
[----:B-1----:R-:W-:-:S05]  /*20a0*/  IADD3 R4, PT, PT, RZ, -R7, RZ ;  /* 0x80000007ff047210 */ /* 0x002fca0007ffe0ff */
[----:B------:R-:W-:Y:S01]  /*20b0*/  IMAD R11, R4, R9, RZ ;  /* 0x00000009040b7224 */ /* 0x000fe200078e02ff */
[----:B---3--:R-:W-:Y:S02]  /*20c0*/  IABS R4, R0 ;  /* 0x0000000000047213 */ /* 0x008fe40000000000 */
[----:B------:R-:W-:Y:S01]  /*20d0*/  LOP3.LUT R0, R0, R5, RZ, 0x3c, !PT ;  /* 0x0000000500007212 */ /* 0x000fe200078e3cff */
[----:B------:R-:W-:-:S03]  /*20e0*/  IMAD.HI.U32 R7, R7, R11, R6 ;  /* 0x0000000b07077227 */ /* 0x000fc600078e0006 */
[----:B------:R-:W-:-:S03]  /*20f0*/  ISETP.GE.AND P1, PT, R0, RZ, PT ;  /* 0x000000ff0000720c */ /* 0x000fc60003f26270 */
[----:B------:R-:W-:-:S04]  /*2100*/  IMAD.HI.U32 R7, R7, R4, RZ ;  /* 0x0000000407077227 */ /* 0x000fc800078e00ff */
[----:B------:R-:W-:-:S05]  /*2110*/  IMAD R4, R7, R8, R4 ;  /* 0x0000000807047224 */ /* 0x000fca00078e0204 */
[----:B------:R-:W-:-:S13]  /*2120*/  ISETP.GT.U32.AND P2, PT, R9, R4, PT ;  /* 0x000000040900720c */ /* 0x000fda0003f44070 */
[----:B------:R-:W-:Y:S01]  /*2130*/  @!P2 IMAD.IADD R4, R4, 0x1, -R9 ;  /* 0x000000010404a824 */ /* 0x000fe200078e0a09 */
[----:B------:R-:W-:Y:S02]  /*2140*/  @!P2 IADD3 R7, PT, PT, R7, 0x1, RZ ;  /* 0x000000010707a810 */ /* 0x000fe40007ffe0ff */
[----:B------:R-:W-:Y:S02]  /*2150*/  ISETP.NE.AND P2, PT, R5, RZ, PT ;  /* 0x000000ff0500720c */ /* 0x000fe40003f45270 */
[----:B------:R-:W-:-:S13]  /*2160*/  ISETP.GE.U32.AND P0, PT, R4, R9, PT ;  /* 0x000000090400720c */ /* 0x000fda0003f06070 */
[----:B------:R-:W-:-:S05]  /*2170*/  @P0 VIADD R7, R7, 0x1 ;  /* 0x0000000107070836 */ /* 0x000fca0000000000 */
[----:B------:R-:W-:Y:S02]  /*2180*/  @!P1 IADD3 R7, PT, PT, -R7, RZ, RZ ;  /* 0x000000ff07079210 */ /* 0x000fe40007ffe1ff */
[----:B------:R-:W-:-:S05]  /*2190*/  @!P2 LOP3.LUT R7, RZ, R5, RZ, 0x33, !PT ;  /* 0x00000005ff07a212 */ /* 0x000fca00078e33ff */
[----:B------:R-:W-:Y:S01]  /*21a0*/  STG.E desc[UR36][R2.64], R7 ;  /* 0x0000000702007986 */ /* 0x000fe2000c101924 */
[----:B------:R-:W-:Y:S05]  /*21b0*/  EXIT ;  /* 0x000000000000794d */ /* 0x000fea0003800000 */
.L_x_23:
[----:B------:R-:W-:-:S00]  /*21c0*/  BRA `(.L_x_23) ;  /* 0xfffffffc00fc7947 */ /* 0x000fc0000383ffff */
[----:B------:R-:W-:-:S00]  /*21d0*/  NOP ;  /* 0x0000000000007918 */ /* 0x000fc00000000000 */
        /* <DEDUP_REMOVED lines=10> */
.L_x_42:


//--------------------- .text._Z29kmeansClusterAssignmentKernelPiS_S_i --------------------------
	.section	.text._Z29kmeansClusterAssignmentKernelPiS_S_i,"ax",@progbits
	.align	128
        .global         _Z29kmeansClusterAssignmentKernelPiS_S_i
        .type           _Z29kmeansClusterAssignmentKernelPiS_S_i,@function
        .size           _Z29kmeansClusterAssignmentKernelPiS_S_i,(.L_x_41 - _Z29kmeansClusterAssignmentKernelPiS_S_i)
        .other          _Z29kmeansClusterAssignmentKernelPiS_S_i,@"STO_CUDA_ENTRY STV_DEFAULT"
_Z29kmeansClusterAssignmentKernelPiS_S_i:
.text._Z29kmeansClusterAssignmentKernelPiS_S_i:
[----:B------:R-:W-:Y:S01]  /*0000*/  LDC R1, c[0x0][0x37c] ;  /* 0x0000df00ff017b82 */ /* 0x000fe20000000800 */
[----:B------:R-:W0:Y:S07]  /*0010*/  S2R R3, SR_TID.X ;  /* 0x0000000000037919 */ /* 0x000e2e0000002100 */
[----:B------:R-:W0:Y:S01]  /*0020*/  S2UR UR4, SR_CTAID.X ;  /* 0x00000000000479c3 */ /* 0x000e220000002500 */
[----:B------:R-:W1:Y:S07]  /*0030*/  LDCU UR5, c[0x0][0x398] ;  /* 0x00007300ff0577ac */ /* 0x000e6e0008000800 */
[----:B------:R-:W0:Y:S02]  /*0040*/  LDC R2, c[0x0][0x360] ;  /* 0x0000d800ff027b82 */ /* 0x000e240000000800 */
[----:B0-----:R-:W-:-:S05]  /*0050*/  IMAD R2, R2, UR4, R3 ;  /* 0x0000000402027c24 */ /* 0x001fca000f8e0203 */
[----:B-1----:R-:W-:-:S13]  /*0060*/  ISETP.GE.AND P0, PT, R2, UR5, PT ;  /* 0x0000000502007c0c */ /* 0x002fda000bf06270 */
[----:B------:R-:W-:Y:S05]  /*0070*/  @P0 EXIT ;  /* 0x000000000000094d */ /* 0x000fea0003800000 */
[----:B------:R-:W0:Y:S01]  /*0080*/  LDC.64 R4, c[0x0][0x380] ;  /* 0x0000e000ff047b82 */ /* 0x000e220000000a00 */
[----:B------:R-:W1:Y:S07]  /*0090*/  LDCU.64 UR4, c[0x0][0x358] ;  /* 0x00006b00ff0477ac */ /* 0x000e6e0008000a00 */
[----:B------:R-:W2:Y:S01]  /*00a0*/  LDC.64 R6, c[0x0][0x390] ;  /* 0x0000e400ff067b82 */ /* 0x000ea20000000a00 */
[----:B0-----:R-:W-:-:S05]  /*00b0*/  IMAD.WIDE R4, R2, 0x4, R4 ;  /* 0x0000000402047825 */ /* 0x001fca00078e0204 */
[----:B-1----:R-:W3:Y:S04]  /*00c0*/  LDG.E R3, desc[UR4][R4.64] ;  /* 0x0000000404037981 */ /* 0x002ee8000c1e1900 */
[----:B--2---:R-:W3:Y:S01]  /*00d0*/  LDG.E R6, desc[UR4][R6.64] ;  /* 0x0000000406067981 */ /* 0x004ee2000c1e1900 */
[----:B------:R-:W-:Y:S01]  /*00e0*/  BSSY.RECONVERGENT B0, `(.L_x_24) ;  /* 0x000000f000007945 */ /* 0x000fe20003800200 */
[----:B---3--:R-:W-:-:S05]  /*00f0*/  IADD3 R0, PT, PT, -R3, R6, RZ ;  /* 0x0000000603007210 */ /* 0x008fca0007ffe1ff */
[----:B------:R-:W-:-:S05]  /*0100*/  IMAD R0, R0, R0, RZ ;  /* 0x0000000000007224 */ /* 0x000fca00078e02ff */
[----:B------:R-:W-:-:S05]  /*0110*/  I2FP.F32.U32 R0, R0 ;  /* 0x0000000000007245 */ /* 0x000fca0000201000 */
[----:B------:R-:W-:Y:S01]  /*0120*/  VIADD R8, R0, 0xf3000000 ;  /* 0xf300000000087836 */ /* 0x000fe20000000000 */
[----:B------:R0:W1:Y:S04]  /*0130*/  MUFU.RSQ R9, R0 ;  /* 0x0000000000097308 */ /* 0x0000680000001400 */
[----:B------:R-:W-:-:S13]  /*0140*/  ISETP.GT.U32.AND P0, PT, R8, 0x727fffff, PT ;  /* 0x727fffff0800780c */ /* 0x000fda0003f04070 */
[----:B01----:R-:W-:Y:S05]  /*0150*/  @!P0 BRA `(.L_x_25) ;  /* 0x00000000000c8947 */ /* 0x003fea0003800000 */
[----:B------:R-:W-:-:S07]  /*0160*/  MOV R11, 0x180 ;  /* 0x00000180000b7802 */ /* 0x000fce0000000f00 */
[----:B------:R-:W-:Y:S05]  /*0170*/  CALL.REL.NOINC `($__internal_0_$__cuda_sm20_sqrt_rn_f32_slowpath) ;  /* 0x00000004009c7944 */ /* 0x000fea0003c00000 */
[----:B------:R-:W-:Y:S05]  /*0180*/  BRA `(.L_x_26) ;  /* 0x0000000000107947 */ /* 0x000fea0003800000 */
.L_x_25:
[----:B------:R-:W-:Y:S01]  /*0190*/  FMUL.FTZ R5, R0, R9 ;  /* 0x0000000900057220 */ /* 0x000fe20000410000 */
[----:B------:R-:W-:-:S03]  /*01a0*/  FMUL.FTZ R9, R9, 0.5 ;  /* 0x3f00000009097820 */ /* 0x000fc60000410000 */
[----:B------:R-:W-:-:S04]  /*01b0*/  FFMA R0, -R5, R5, R0 ;  /* 0x0000000505007223 */ /* 0x000fc80000000100 */
[----:B------:R-:W-:-:S07]  /*01c0*/  FFMA R0, R0, R9, R5 ;  /* 0x0000000900007223 */ /* 0x000fce0000000005 */
.L_x_26:
[----:B------:R-:W-:Y:S05]  /*01d0*/  BSYNC.RECONVERGENT B0 ;  /* 0x0000000000007941 */ /* 0x000fea0003800200 */
.L_x_24:
[----:B------:R-:W0:Y:S02]  /*01e0*/  LDC.64 R6, c[0x0][0x390] ;  /* 0x0000e400ff067b82 */ /* 0x000e240000000a00 */
[----:B0-----:R-:W2:Y:S01]  /*01f0*/  LDG.E R6, desc[UR4][R6.64+0x4] ;  /* 0x0000040406067981 */ /* 0x001ea2000c1e1900 */
[----:B------:R-:W0:Y:S01]  /*0200*/  F2I.TRUNC.NTZ R0, R0 ;  /* 0x0000000000007305 */ /* 0x000e22000020f100 */
[----:B------:R-:W-:Y:S01]  /*0210*/  BSSY.RECONVERGENT B0, `(.L_x_27) ;  /* 0x0000011000007945 */ /* 0x000fe20003800200 */
[----:B--2---:R-:W-:-:S05]  /*0220*/  IADD3 R4, PT, PT, -R3, R6, RZ ;  /* 0x0000000603047210 */ /* 0x004fca0007ffe1ff */
[----:B------:R-:W-:-:S05]  /*0230*/  IMAD R4, R4, R4, RZ ;  /* 0x0000000404047224 */ /* 0x000fca00078e02ff */
[----:B------:R-:W-:-:S04]  /*0240*/  I2FP.F32.U32 R4, R4 ;  /* 0x0000000400047245 */ /* 0x000fc80000201000 */
[----:B------:R1:W2:Y:S01]  /*0250*/  MUFU.RSQ R9, R4 ;  /* 0x0000000400097308 */ /* 0x0002a20000001400 */
[----:B------:R-:W-:-:S05]  /*0260*/  VIADD R5, R4, 0xf3000000 ;  /* 0xf300000004057836 */ /* 0x000fca0000000000 */
[----:B------:R-:W-:Y:S02]  /*0270*/  ISETP.GT.U32.AND P0, PT, R5, 0x727fffff, PT ;  /* 0x727fffff0500780c */ /* 0x000fe40003f04070 */
[----:B0-----:R-:W-:-:S11]  /*0280*/  VIMNMX R5, PT, PT, R0, 0x1388, PT ;  /* 0x0000138800057848 */ /* 0x001fd60003fe0100 */
[----:B-12---:R-:W-:Y:S05]  /*0290*/  @!P0 BRA `(.L_x_28) ;  /* 0x0000000000108947 */ /* 0x006fea0003800000 */
[----:B------:R-:W-:Y:S02]  /*02a0*/  MOV R0, R4 ;  /* 0x0000000400007202 */ /* 0x000fe40000000f00 */
[----:B------:R-:W-:-:S07]  /*02b0*/  MOV R11, 0x2d0 ;  /* 0x000002d0000b7802 */ /* 0x000fce0000000f00 */
[----:B------:R-:W-:Y:S05]  /*02c0*/  CALL.REL.NOINC `($__internal_0_$__cuda_sm20_sqrt_rn_f32_slowpath) ;  /* 0x0000000400487944 */ /* 0x000fea0003c00000 */
[----:B------:R-:W-:Y:S05]  /*02d0*/  BRA `(.L_x_29) ;  /* 0x0000000000107947 */ /* 0x000fea0003800000 */
.L_x_28:
[----:B------:R-:W-:Y:S01]  /*02e0*/  FMUL.FTZ R7, R4, R9 ;  /* 0x0000000904077220 */ /* 0x000fe20000410000 */
[----:B------:R-:W-:-:S03]  /*02f0*/  FMUL.FTZ R9, R9, 0.5 ;  /* 0x3f00000009097820 */ /* 0x000fc60000410000 */
[----:B------:R-:W-:-:S04]  /*0300*/  FFMA R0, -R7, R7, R4 ;  /* 0x0000000707007223 */ /* 0x000fc80000000104 */
[----:B------:R-:W-:-:S07]  /*0310*/  FFMA R0, R0, R9, R7 ;  /* 0x0000000900007223 */ /* 0x000fce0000000007 */
.L_x_29:
[----:B------:R-:W-:Y:S05]  /*0320*/  BSYNC.RECONVERGENT B0 ;  /* 0x0000000000007941 */ /* 0x000fea0003800200 */
.L_x_27:
[----:B------:R-:W0:Y:S02]  /*0330*/  LDC.64 R6, c[0x0][0x390] ;  /* 0x0000e400ff067b82 */ /* 0x000e240000000a00 */
[----:B0-----:R-:W2:Y:S01]  /*0340*/  LDG.E R6, desc[UR4][R6.64+0x8] ;  /* 0x0000080406067981 */ /* 0x001ea2000c1e1900 */
[----:B------:R-:W0:Y:S01]  /*0350*/  F2I.TRUNC.NTZ R0, R0 ;  /* 0x0000000000007305 */ /* 0x000e22000020f100 */
[----:B------:R-:W-:Y:S01]  /*0360*/  BSSY.RECONVERGENT B0, `(.L_x_30) ;  /* 0x0000013000007945 */ /* 0x000fe20003800200 */
[----:B0-----:R-:W-:Y:S02]  /*0370*/  ISETP.GE.AND P0, PT, R0, R5, PT ;  /* 0x000000050000720c */ /* 0x001fe40003f06270 */
[----:B------:R-:W-:Y:S01]  /*0380*/  VIMNMX R5, PT, PT, R5, R0, PT ;  /* 0x0000000005057248 */ /* 0x000fe20003fe0100 */
[----:B--2---:R-:W-:-:S04]  /*0390*/  IMAD.IADD R4, R6, 0x1, -R3 ;  /* 0x0000000106047824 */ /* 0x004fc800078e0a03 */
[----:B------:R-:W-:-:S05]  /*03a0*/  IMAD R4, R4, R4, RZ ;  /* 0x0000000404047224 */ /* 0x000fca00078e02ff */
[----:B------:R-:W-:-:S04]  /*03b0*/  I2FP.F32.U32 R8, R4 ;  /* 0x0000000400087245 */ /* 0x000fc80000201000 */
[----:B------:R-:W-:Y:S01]  /*03c0*/  IADD3 R4, PT, PT, R8, -0xd000000, RZ ;  /* 0xf300000008047810 */ /* 0x000fe20007ffe0ff */
[----:B------:R0:W1:Y:S03]  /*03d0*/  MUFU.RSQ R9, R8 ;  /* 0x0000000800097308 */ /* 0x0000660000001400 */
[----:B------:R-:W-:Y:S02]  /*03e0*/  ISETP.GT.U32.AND P1, PT, R4, 0x727fffff, PT ;  /* 0x727fffff0400780c */ /* 0x000fe40003f24070 */
[----:B------:R-:W-:-:S11]  /*03f0*/  SEL R4, RZ, 0x1, P0 ;  /* 0x00000001ff047807 */ /* 0x000fd60000000000 */
[----:B0-----:R-:W-:Y:S05]  /*0400*/  @!P1 BRA `(.L_x_31) ;  /* 0x0000000000109947 */ /* 0x001fea0003800000 */
[----:B------:R-:W-:Y:S01]  /*0410*/  IMAD.MOV.U32 R0, RZ, RZ, R8 ;  /* 0x000000ffff007224 */ /* 0x000fe200078e0008 */
[----:B------:R-:W-:-:S07]  /*0420*/  MOV R11, 0x440 ;  /* 0x00000440000b7802 */ /* 0x000fce0000000f00 */
[----:B-1----:R-:W-:Y:S05]  /*0430*/  CALL.REL.NOINC `($__internal_0_$__cuda_sm20_sqrt_rn_f32_slowpath) ;  /* 0x0000000000ec7944 */ /* 0x002fea0003c00000 */
[----:B------:R-:W-:Y:S05]  /*0440*/  BRA `(.L_x_32) ;  /* 0x0000000000107947 */ /* 0x000fea0003800000 */
.L_x_31:
[----:B-1----:R-:W-:Y:S01]  /*0450*/  FMUL.FTZ R7, R8, R9 ;  /* 0x0000000908077220 */ /* 0x002fe20000410000 */
[----:B------:R-:W-:-:S03]  /*0460*/  FMUL.FTZ R9, R9, 0.5 ;  /* 0x3f00000009097820 */ /* 0x000fc60000410000 */
[----:B------:R-:W-:-:S04]  /*0470*/  FFMA R0, -R7, R7, R8 ;  /* 0x0000000707007223 */ /* 0x000fc80000000108 */
[----:B------:R-:W-:-:S07]  /*0480*/  FFMA R0, R0, R9, R7 ;  /* 0x0000000900007223 */ /* 0x000fce0000000007 */
.L_x_32:
[----:B------:R-:W-:Y:S05]  /*0490*/  BSYNC.RECONVERGENT B0 ;  /* 0x0000000000007941 */ /* 0x000fea0003800200 */
.L_x_30:
[----:B------:R-:W0:Y:S02]  /*04a0*/  LDC.64 R6, c[0x0][0x390] ;  /* 0x0000e400ff067b82 */ /* 0x000e240000000a00 */
[----:B0-----:R-:W2:Y:S01]  /*04b0*/  LDG.E R6, desc[UR4][R6.64+0xc] ;  /* 0x00000c0406067981 */ /* 0x001ea2000c1e1900 */
[----:B------:R-:W0:Y:S01]  /*04c0*/  F2I.TRUNC.NTZ R0, R0 ;  /* 0x0000000000007305 */ /* 0x000e22000020f100 */
[----:B------:R-:W-:Y:S01]  /*04d0*/  BSSY.RECONVERGENT B0, `(.L_x_33) ;  /* 0x0000013000007945 */ /* 0x000fe20003800200 */
[----:B0-----:R-:W-:Y:S02]  /*04e0*/  ISETP.GE.AND P0, PT, R0, R5, PT ;  /* 0x000000050000720c */ /* 0x001fe40003f06270 */
[----:B------:R-:W-:Y:S02]  /*04f0*/  VIMNMX R5, PT, PT, R5, R0, PT ;  /* 0x0000000005057248 */ /* 0x000fe40003fe0100 */
[----:B------:R-:W-:Y:S02]  /*0500*/  SEL R4, R4, 0x2, P0 ;  /* 0x0000000204047807 */ /* 0x000fe40000000000 */
[----:B--2---:R-:W-:-:S05]  /*0510*/  IADD3 R8, PT, PT, -R3, R6, RZ ;  /* 0x0000000603087210 */ /* 0x004fca0007ffe1ff */
[----:B------:R-:W-:-:S05]  /*0520*/  IMAD R8, R8, R8, RZ ;  /* 0x0000000808087224 */ /* 0x000fca00078e02ff */
[----:B------:R-:W-:-:S04]  /*0530*/  I2FP.F32.U32 R8, R8 ;  /* 0x0000000800087245 */ /* 0x000fc80000201000 */
[----:B------:R0:W1:Y:S01]  /*0540*/  MUFU.RSQ R9, R8 ;  /* 0x0000000800097308 */ /* 0x0000620000001400 */
[----:B------:R-:W-:-:S05]  /*0550*/  VIADD R10, R8, 0xf3000000 ;  /* 0xf3000000080a7836 */ /* 0x000fca0000000000 */
[----:B------:R-:W-:-:S13]  /*0560*/  ISETP.GT.U32.AND P1, PT, R10, 0x727fffff, PT ;  /* 0x727fffff0a00780c */ /* 0x000fda0003f24070 */
[----:B01----:R-:W-:Y:S05]  /*0570*/  @!P1 BRA `(.L_x_34) ;  /* 0x0000000000109947 */ /* 0x003fea0003800000 */
[----:B------:R-:W-:Y:S02]  /*0580*/  MOV R0, R8 ;  /* 0x0000000800007202 */ /* 0x000fe40000000f00 */
[----:B------:R-:W-:-:S07]  /*0590*/  MOV R11, 0x5b0 ;  /* 0x000005b0000b7802 */ /* 0x000fce0000000f00 */
[----:B------:R-:W-:Y:S05]  /*05a0*/  CALL.REL.NOINC `($__internal_0_$__cuda_sm20_sqrt_rn_f32_slowpath) ;  /* 0x0000000000907944 */ /* 0x000fea0003c00000 */
[----:B------:R-:W-:Y:S05]  /*05b0*/  BRA `(.L_x_35) ;  /* 0x0000000000107947 */ /* 0x000fea0003800000 */
.L_x_34:
[----:B------:R-:W-:Y:S01]  /*05c0*/  FMUL.FTZ R7, R8, R9 ;  /* 0x0000000908077220 */ /* 0x000fe20000410000 */
[----:B------:R-:W-:-:S03]  /*05d0*/  FMUL.FTZ R9, R9, 0.5 ;  /* 0x3f00000009097820 */ /* 0x000fc60000410000 */
[----:B------:R-:W-:-:S04]  /*05e0*/  FFMA R0, -R7, R7, R8 ;  /* 0x0000000707007223 */ /* 0x000fc80000000108 */
[----:B------:R-:W-:-:S07]  /*05f0*/  FFMA R0, R0, R9, R7 ;  /* 0x0000000900007223 */ /* 0x000fce0000000007 */
.L_x_35:
[----:B------:R-:W-:Y:S05]  /*0600*/  BSYNC.RECONVERGENT B0 ;  /* 0x0000000000007941 */ /* 0x000fea0003800200 */
.L_x_33:
[----:B------:R-:W0:Y:S02]  /*0610*/  LDC.64 R6, c[0x0][0x390] ;  /* 0x0000e400ff067b82 */ /* 0x000e240000000a00 */
[----:B0-----:R-:W2:Y:S01]  /*0620*/  LDG.E R6, desc[UR4][R6.64+0x10] ;  /* 0x0000100406067981 */ /* 0x001ea2000c1e1900 */
[----:B------:R-:W0:Y:S01]  /*0630*/  F2I.TRUNC.NTZ R0, R0 ;  /* 0x0000000000007305 */ /* 0x000e22000020f100 */
[----:B------:R-:W-:Y:S01]  /*0640*/  BSSY.RECONVERGENT B0, `(.L_x_36) ;  /* 0x0000013000007945 */ /* 0x000fe20003800200 */
[----:B0-----:R-:W-:Y:S02]  /*0650*/  ISETP.GE.AND P0, PT, R0, R5, PT ;  /* 0x000000050000720c */ /* 0x001fe40003f06270 */
[----:B------:R-:W-:Y:S02]  /*0660*/  VIMNMX R13, PT, PT, R5, R0, PT ;  /* 0x00000000050d7248 */ /* 0x000fe40003fe0100 */
[----:B------:R-:W-:Y:S01]  /*0670*/  SEL R12, R4, 0x3, P0 ;  /* 0x00000003040c7807 */ /* 0x000fe20000000000 */
[----:B--2---:R-:W-:-:S04]  /*0680*/  IMAD.IADD R3, R6, 0x1, -R3 ;  /* 0x0000000106037824 */ /* 0x004fc800078e0a03 */
[----:B------:R-:W-:-:S05]  /*0690*/  IMAD R3, R3, R3, RZ ;  /* 0x0000000303037224 */ /* 0x000fca00078e02ff */
[----:B------:R-:W-:-:S04]  /*06a0*/  I2FP.F32.U32 R3, R3 ;  /* 0x0000000300037245 */ /* 0x000fc80000201000 */
[----:B------:R-:W-:Y:S01]  /*06b0*/  IADD3 R9, PT, PT, R3, -0xd000000, RZ ;  /* 0xf300000003097810 */ /* 0x000fe20007ffe0ff */
[----:B------:R0:W1:Y:S03]  /*06c0*/  MUFU.RSQ R8, R3 ;  /* 0x0000000300087308 */ /* 0x0000660000001400 */
[----:B------:R-:W-:-:S13]  /*06d0*/  ISETP.GT.U32.AND P1, PT, R9, 0x727fffff, PT ;  /* 0x727fffff0900780c */ /* 0x000fda0003f24070 */
[----:B0-----:R-:W-:Y:S05]  /*06e0*/  @!P1 BRA `(.L_x_37) ;  /* 0x0000000000109947 */ /* 0x001fea0003800000 */
[----:B------:R-:W-:Y:S02]  /*06f0*/  MOV R0, R3 ;  /* 0x0000000300007202 */ /* 0x000fe40000000f00 */
[----:B------:R-:W-:-:S07]  /*0700*/  MOV R11, 0x720 ;  /* 0x00000720000b7802 */ /* 0x000fce0000000f00 */
[----:B-1----:R-:W-:Y:S05]  /*0710*/  CALL.REL.NOINC `($__internal_0_$__cuda_sm20_sqrt_rn_f32_slowpath) ;  /* 0x0000000000347944 */ /* 0x002fea0003c00000 */
[----:B------:R-:W-:Y:S05]  /*0720*/  BRA `(.L_x_38) ;  /* 0x0000000000107947 */ /* 0x000fea0003800000 */
.L_x_37:
[----:B-1----:R-:W-:Y:S01]  /*0730*/  FMUL.FTZ R0, R3, R8 ;  /* 0x0000000803007220 */ /* 0x002fe20000410000 */
[----:B------:R-:W-:-:S03]  /*0740*/  FMUL.FTZ R8, R8, 0.5 ;  /* 0x3f00000008087820 */ /* 0x000fc60000410000 */
[----:B------:R-:W-:-:S04]  /*0750*/  FFMA R3, -R0, R0, R3 ;  /* 0x0000000000037223 */ /* 0x000fc80000000103 */
[----:B------:R-:W-:-:S07]  /*0760*/  FFMA R0, R3, R8, R0 ;  /* 0x0000000803007223 */ /* 0x000fce0000000000 */
.L_x_38:
[----:B------:R-:W-:Y:S05]  /*0770*/  BSYNC.RECONVERGENT B0 ;  /* 0x0000000000007941 */ /* 0x000fea0003800200 */
.L_x_36:
[----:B------:R-:W0:Y:S01]  /*0780*/  LDC.64 R4, c[0x0][0x388] ;  /* 0x0000e200ff047b82 */ /* 0x000e220000000a00 */
[----:B------:R-:W1:Y:S02]  /*0790*/  F2I.TRUNC.NTZ R0, R0 ;  /* 0x0000000000007305 */ /* 0x000e64000020f100 */
[----:B-1----:R-:W-:Y:S01]  /*07a0*/  ISETP.GE.AND P0, PT, R0, R13, PT ;  /* 0x0000000d0000720c */ /* 0x002fe20003f06270 */
[----:B0-----:R-:W-:-:S03]  /*07b0*/  IMAD.WIDE R2, R2, 0x4, R4 ;  /* 0x0000000402027825 */ /* 0x001fc600078e0204 */
[----:B------:R-:W-:-:S05]  /*07c0*/  SEL R5, R12, 0x4, P0 ;  /* 0x000000040c057807 */ /* 0x000fca0000000000 */
[----:B------:R-:W-:Y:S01]  /*07d0*/  STG.E desc[UR4][R2.64], R5 ;  /* 0x0000000502007986 */ /* 0x000fe2000c101904 */
[----:B------:R-:W-:Y:S05]  /*07e0*/  EXIT ;  /* 0x000000000000794d */ /* 0x000fea0003800000 */
        .weak           $__internal_0_$__cuda_sm20_sqrt_rn_f32_slowpath
        .type           $__internal_0_$__cuda_sm20_sqrt_rn_f32_slowpath,@function
        .size           $__internal_0_$__cuda_sm20_sqrt_rn_f32_slowpath,(.L_x_41 - $__internal_0_$__cuda_sm20_sqrt_rn_f32_slowpath)
$__internal_0_$__cuda_sm20_sqrt_rn_f32_slowpath:
[----:B------:R-:W-:-:S13]  /*07f0*/  LOP3.LUT P0, RZ, R0, 0x7fffffff, RZ, 0xc0, !PT ;  /* 0x7fffffff00ff7812 */ /* 0x000fda000780c0ff */
[----:B------:R-:W-:Y:S01]  /*0800*/  @!P0 IMAD.MOV.U32 R6, RZ, RZ, R0 ;  /* 0x000000ffff068224 */ /* 0x000fe200078e0000 */
[----:B------:R-:W-:Y:S06]  /*0810*/  @!P0 BRA `(.L_x_39) ;  /* 0x0000000000408947 */ /* 0x000fec0003800000 */
[----:B------:R-:W-:-:S13]  /*0820*/  FSETP.GEU.FTZ.AND P0, PT, R0, RZ, PT ;  /* 0x000000ff0000720b */ /* 0x000fda0003f1e000 */
[----:B------:R-:W-:Y:S01]  /*0830*/  @!P0 MOV R6, 0x7fffffff ;  /* 0x7fffffff00068802 */ /* 0x000fe20000000f00 */
[----:B------:R-:W-:Y:S06]  /*0840*/  @!P0 BRA `(.L_x_39) ;  /* 0x0000000000348947 */ /* 0x000fec0003800000 */
[----:B------:R-:W-:-:S13]  /*0850*/  FSETP.GTU.FTZ.AND P0, PT, |R0|, +INF , PT ;  /* 0x7f8000000000780b */ /* 0x000fda0003f1c200 */
[----:B------:R-:W-:Y:S01]  /*0860*/  @P0 FADD.FTZ R6, R0, 1 ;  /* 0x3f80000000060421 */ /* 0x000fe20000010000 */
[----:B------:R-:W-:Y:S06]  /*0870*/  @P0 BRA `(.L_x_39) ;  /* 0x0000000000280947 */ /* 0x000fec0003800000 */
[----:B------:R-:W-:-:S13]  /*0880*/  FSETP.NEU.FTZ.AND P0, PT, |R0|, +INF , PT ;  /* 0x7f8000000000780b */ /* 0x000fda0003f1d200 */
[----:B------:R-:W-:-:S04]  /*0890*/  @P0 FFMA R7, R0, 1.84467440737095516160e+19, RZ ;  /* 0x5f80000000070823 */ /* 0x000fc800000000ff */
[----:B------:R-:W0:Y:S02]  /*08a0*/  @P0 MUFU.RSQ R6, R7 ;  /* 0x0000000700060308 */ /* 0x000e240000001400 */
[----:B0-----:R-:W-:Y:S01]  /*08b0*/  @P0 FMUL.FTZ R8, R7, R6 ;  /* 0x0000000607080220 */ /* 0x001fe20000410000 */
[----:B------:R-:W-:Y:S01]  /*08c0*/  @P0 FMUL.FTZ R10, R6, 0.5 ;  /* 0x3f000000060a0820 */ /* 0x000fe20000410000 */
[----:B------:R-:W-:Y:S02]  /*08d0*/  @!P0 MOV R6, R0 ;  /* 0x0000000000068202 */ /* 0x000fe40000000f00 */
[----:B------:R-:W-:-:S04]  /*08e0*/  @P0 FADD.FTZ R9, -R8, -RZ ;  /* 0x800000ff08090221 */ /* 0x000fc80000010100 */
[----:B------:R-:W-:-:S04]  /*08f0*/  @P0 FFMA R9, R8, R9, R7 ;  /* 0x0000000908090223 */ /* 0x000fc80000000007 */
[----:B------:R-:W-:-:S04]  /*0900*/  @P0 FFMA R9, R9, R10, R8 ;  /* 0x0000000a09090223 */ /* 0x000fc80000000008 */
[----:B------:R-:W-:-:S07]  /*0910*/  @P0 FMUL.FTZ R6, R9, 2.3283064365386962891e-10 ;  /* 0x2f80000009060820 */ /* 0x000fce0000410000 */
.L_x_39:
[----:B------:R-:W-:Y:S02]  /*0920*/  HFMA2 R7, -RZ, RZ, 0, 0 ;  /* 0x00000000ff077431 */ /* 0x000fe400000001ff */
[----:B------:R-:W-:Y:S01]  /*0930*/  IMAD.MOV.U32 R0, RZ, RZ, R6 ;  /* 0x000000ffff007224 */ /* 0x000fe200078e0006 */
[----:B------:R-:W-:-:S04]  /*0940*/  MOV R6, R11 ;  /* 0x0000000b00067202 */ /* 0x000fc80000000f00 */
[----:B------:R-:W-:Y:S05]  /*0950*/  RET.REL.NODEC R6 `(_Z29kmeansClusterAssignmentKernelPiS_S_i) ;  /* 0xfffffff406a87950 */ /* 0x000fea0003c3ffff */
.L_x_40:
        /* <DEDUP_REMOVED lines=10> */
.L_x_41:


//--------------------- .nv.global.init           --------------------------
	.section	.nv.global.init,"aw",@progbits
.nv.global.init:
	.type		$str$1,@object
	.size		$str$1,($str$2 - $str$1)
$str$1:
        /*0000*/ 	.byte	0x76, 0x61, 0x6c, 0x65, 0x75, 0x72, 0x20, 0x64, 0x65, 0x20, 0x6c, 0x61, 0x20, 0x73, 0x6f, 0x6d
        /*0010*/ 	.byte	0x6d, 0x65, 0x20, 0x61, 0x76, 0x61, 0x6e, 0x74, 0x20, 0x61, 0x64, 0x64, 0x69, 0x74, 0x69, 0x6f
        /*0020*/ 	.byte	0x6e, 0x20, 0x3a, 0x20, 0x25, 0x64, 0x20, 0x0a, 0x00
	.type		$str$2,@object
	.size		$str$2,($str - $str$2)
$str$2:
        /*0029*/ 	.byte	0x76, 0x61, 0x6c, 0x65, 0x75, 0x72, 0x20, 0x61, 0x70, 0x72, 0x65, 0x73, 0x20, 0x61, 0x64, 0x64
        /*0039*/ 	.byte	0x69, 0x74, 0x69, 0x6f, 0x6e, 0x20, 0x64, 0x65, 0x20, 0x63, 0x65, 0x6e, 0x74, 0x72, 0x6f, 0x69
        /*0049*/ 	.byte	0x64, 0x65, 0x20, 0x3a, 0x20, 0x25, 0x64, 0x20, 0x0a, 0x00
	.type		$str,@object
	.size		$str,(.L_0 - $str)
$str:
        /*0053*/ 	.byte	0x61, 0x74, 0x6f, 0x6d, 0x69, 0x63, 0x41, 0x64, 0x64, 0x2c, 0x20, 0x76, 0x61, 0x6c, 0x65, 0x75
        /*0063*/ 	.byte	0x72, 0x20, 0x64, 0x65, 0x20, 0x6c, 0x61, 0x20, 0x63, 0x65, 0x6e, 0x74, 0x72, 0x6f, 0x69, 0x64
        /*0073*/ 	.byte	0x65, 0x20, 0x61, 0x76, 0x61, 0x6e, 0x74, 0x20, 0x61, 0x64, 0x64, 0x69, 0x74, 0x69, 0x6f, 0x6e
        /*0083*/ 	.byte	0x20, 0x3a, 0x20, 0x25, 0x64, 0x20, 0x0a, 0x00
.L_0:


//--------------------- .nv.shared._Z20kmeansCentroidUpdatePiS_S_S_i --------------------------
	.section	.nv.shared._Z20kmeansCentroidUpdatePiS_S_S_i,"aw",@nobits
	.sectionflags	@""
	.align	4
.nv.shared._Z20kmeansCentroidUpdatePiS_S_S_i:
	.zero		1280


//--------------------- .nv.shared.reserved.0     --------------------------
	.section	.nv.shared.reserved.0,"aw",@nobits
	.weak		__nv_reservedSMEM_offset_0_alias
	.size		__nv_reservedSMEM_offset_0_alias, 0, 64
	.other		__nv_reservedSMEM_offset_0_alias,@"STO_CUDA_RESERVED_SHARED STV_DEFAULT"
__nv_reservedSMEM_offset_0_alias:
	.zero		0
	.zero		64


//--------------------- .nv.constant0._Z20kmeansCentroidUpdatePiS_S_S_i --------------------------
	.section	.nv.constant0._Z20kmeansCentroidUpdatePiS_S_S_i,"a",@progbits
	.sectionflags	@""
	.align	4
.nv.constant0._Z20kmeansCentroidUpdatePiS_S_S_i:
	.zero		932


//--------------------- .nv.constant0._Z29kmeansClusterAssignmentKernelPiS_S_i --------------------------
	.section	.nv.constant0._Z29kmeansClusterAssignmentKernelPiS_S_i,"a",@progbits
	.sectionflags	@""
	.align	4
.nv.constant0._Z29kmeansClusterAssignmentKernelPiS_S_i:
	.zero		924


//--------------------- SYMBOLS --------------------------

	.type		.nv.reservedSmem.offset0,@object
	.size		.nv.reservedSmem.offset0,0x4
	.type		.nv.reservedSmem.cap,@object
	.size		.nv.reservedSmem.cap,0x4
	.type		vprintf,@function
